// auto-generated by cutlass_sweep.gemm — config: {"arch": "sm_90", "cluster_m": 2, "cluster_n": 1, "dtype": "fp16", "dtype_b": "fp16", "layout": "nt", "stages": 0, "tile_k": 32, "tile_m": 64, "tile_n": 64}
#include "cutlass/cutlass.h"
#include "cutlass/gemm/collective/collective_builder.hpp"
#include "cutlass/gemm/device/gemm_universal_adapter.h"
#include "cutlass/gemm/kernel/gemm_universal.hpp"
#include "cutlass/epilogue/collective/collective_builder.hpp"

using ElemA = cutlass::half_t;
using ElemB = cutlass::half_t;
using ElemCD = cutlass::half_t;
using Acc  = float;
using TileShape    = cute::Shape<cute::_64, cute::_64, cute::_32>;
using ClusterShape = cute::Shape<cute::_2, cute::_1, cute::_1>;

using CollectiveEpilogue = typename cutlass::epilogue::collective::CollectiveBuilder<
    cutlass::arch::Sm90, cutlass::arch::OpClassTensorOp,
    TileShape, ClusterShape,
    cutlass::epilogue::collective::EpilogueTileAuto,
    Acc, Acc,
    ElemCD, cutlass::layout::RowMajor, 128 / cutlass::sizeof_bits<ElemCD>::value,
    ElemCD, cutlass::layout::RowMajor, 128 / cutlass::sizeof_bits<ElemCD>::value,
    cutlass::epilogue::collective::EpilogueScheduleAuto
  >::CollectiveOp;

using CollectiveMainloop = typename cutlass::gemm::collective::CollectiveBuilder<
    cutlass::arch::Sm90, cutlass::arch::OpClassTensorOp,
    ElemA, cutlass::layout::RowMajor, 128 / cutlass::sizeof_bits<ElemA>::value,
    ElemB, cutlass::layout::ColumnMajor, 128 / cutlass::sizeof_bits<ElemB>::value,
    Acc,
    TileShape, ClusterShape,
    cutlass::gemm::collective::StageCountAutoCarveout<static_cast<int>(sizeof(typename CollectiveEpilogue::SharedStorage))>,
    cutlass::gemm::collective::KernelScheduleAuto
  >::CollectiveOp;

using GemmKernel = cutlass::gemm::kernel::GemmUniversal<
    cute::Shape<int,int,int,int>,
    CollectiveMainloop,
    CollectiveEpilogue
>;
using Gemm = cutlass::gemm::device::GemmUniversalAdapter<GemmKernel>;

// Force the device kernel symbol into the cubin without needing a host main.
auto* _anchor = &cutlass::device_kernel<GemmKernel>;


// ===== COMPILED SASS (sm_90a) =====

	.target	sm_90a

	.elftype	@"ET_EXEC"


//--------------------- .note.nv.tkinfo           --------------------------
	.section	.note.nv.tkinfo,"",@"SHT_NOTE"
	.sectionflags	@"SHF_NOTE_NV_TKINFO"
	.tkinfo
        /*0018*/ 	.word	0x00000002
        /*0030*/ 	.string	""
        /*0030*/ 	.string	"ptxas"
        /*0030*/ 	.string	"Cuda compilation tools, release 13.0, V13.0.88"
        /*0030*/ 	.string	"Build cuda_13.0.r13.0/compiler.36424714_0"
        /*0030*/ 	.string	"-arch sm_90a -m 64 "



//--------------------- .note.nv.cuinfo           --------------------------
	.section	.note.nv.cuinfo,"",@"SHT_NOTE"
	.sectionflags	@"SHF_NOTE_NV_CUINFO"
        /*0018*/ 	.short	0x0002
        /*001a*/ 	.short	0x005a
        /*001c*/ 	.short	0x0082
	.zero		2


//--------------------- .nv.info                  --------------------------
	.section	.nv.info,"",@"SHT_CUDA_INFO"
	.align	4


	//----- nvinfo : EIATTR_REGCOUNT
	.align		4
        /*0000*/ 	.byte	0x04, 0x2f
        /*0002*/ 	.short	(.L_15 - .L_14)
	.align		4
.L_14:
        /*0004*/ 	.word	index@(_ZN7cutlass13device_kernelINS_4gemm6kernel13GemmUniversalIN4cute5tupleIJiiiiEEENS1_10collective13CollectiveMmaINS1_34MainloopSm90TmaGmmaWarpSpecializedILi28ENS5_IJNS4_1CILi2EEENSA_ILi1EEESC_EEENS1_32KernelTmaWarpSpecializedPingpongEEENS5_IJNSA_ILi64EEESG_NSA_ILi32EEEEEENS_6half_tENS5_IJlSC_lEEESJ_SK_NS4_8TiledMMAINS4_8MMA_AtomIJNS4_4SM904GMMA25MMA_64x64x16_F32F16F16_SSILNSO_5MajorE0ELSQ_0ELNSO_7ScaleInE1ELSR_1EEEEEENS4_6LayoutINS5_IJSC_SC_SC_EEENS5_IJNSA_ILi0EEESW_SW_EEEEENS5_IJNS4_10UnderscoreESZ_SZ_EEEEENS4_13SM90_TMA_LOADENS4_14ComposedLayoutINS4_7SwizzleILi2ELi4ELi3EEENS4_18smem_ptr_flag_bitsILi16EEENSU_INS5_IJNSA_ILi8EEESH_EEENS5_IJSH_SC_EEEEEEEvNS4_8identityENS4_23SM90_TMA_LOAD_MULTICASTES1C_vS1D_EENS_8epilogue10collective6detail29Sm90TmaWarpSpecializedAdapterINS1H_15DefaultEpilogueISJ_SK_SK_NS1G_6thread17LinearCombinationISJ_Li1EffLNS1L_9ScaleType4KindE0ELNS_15FloatRoundStyleE2ESJ_EENS1_15EpilogueDefaultEEEEEvvEEEEvNT_6ParamsE)
        /*0008*/ 	.word	0x000000a8


	//----- nvinfo : EIATTR_FRAME_SIZE
	.align		4
.L_15:
        /*000c*/ 	.byte	0x04, 0x11
        /*000e*/ 	.short	(.L_17 - .L_16)
	.align		4
.L_16:
        /*0010*/ 	.word	index@(_ZN7cutlass13device_kernelINS_4gemm6kernel13GemmUniversalIN4cute5tupleIJiiiiEEENS1_10collective13CollectiveMmaINS1_34MainloopSm90TmaGmmaWarpSpecializedILi28ENS5_IJNS4_1CILi2EEENSA_ILi1EEESC_EEENS1_32KernelTmaWarpSpecializedPingpongEEENS5_IJNSA_ILi64EEESG_NSA_ILi32EEEEEENS_6half_tENS5_IJlSC_lEEESJ_SK_NS4_8TiledMMAINS4_8MMA_AtomIJNS4_4SM904GMMA25MMA_64x64x16_F32F16F16_SSILNSO_5MajorE0ELSQ_0ELNSO_7ScaleInE1ELSR_1EEEEEENS4_6LayoutINS5_IJSC_SC_SC_EEENS5_IJNSA_ILi0EEESW_SW_EEEEENS5_IJNS4_10UnderscoreESZ_SZ_EEEEENS4_13SM90_TMA_LOADENS4_14ComposedLayoutINS4_7SwizzleILi2ELi4ELi3EEENS4_18smem_ptr_flag_bitsILi16EEENSU_INS5_IJNSA_ILi8EEESH_EEENS5_IJSH_SC_EEEEEEEvNS4_8identityENS4_23SM90_TMA_LOAD_MULTICASTES1C_vS1D_EENS_8epilogue10collective6detail29Sm90TmaWarpSpecializedAdapterINS1H_15DefaultEpilogueISJ_SK_SK_NS1G_6thread17LinearCombinationISJ_Li1EffLNS1L_9ScaleType4KindE0ELNS_15FloatRoundStyleE2ESJ_EENS1_15EpilogueDefaultEEEEEvvEEEEvNT_6ParamsE)
        /*0014*/ 	.word	0x00000008


	//----- nvinfo : EIATTR_MIN_STACK_SIZE
	.align		4
.L_17:
        /*0018*/ 	.byte	0x04, 0x12
        /*001a*/ 	.short	(.L_19 - .L_18)
	.align		4
.L_18:
        /*001c*/ 	.word	index@(_ZN7cutlass13device_kernelINS_4gemm6kernel13GemmUniversalIN4cute5tupleIJiiiiEEENS1_10collective13CollectiveMmaINS1_34MainloopSm90TmaGmmaWarpSpecializedILi28ENS5_IJNS4_1CILi2EEENSA_ILi1EEESC_EEENS1_32KernelTmaWarpSpecializedPingpongEEENS5_IJNSA_ILi64EEESG_NSA_ILi32EEEEEENS_6half_tENS5_IJlSC_lEEESJ_SK_NS4_8TiledMMAINS4_8MMA_AtomIJNS4_4SM904GMMA25MMA_64x64x16_F32F16F16_SSILNSO_5MajorE0ELSQ_0ELNSO_7ScaleInE1ELSR_1EEEEEENS4_6LayoutINS5_IJSC_SC_SC_EEENS5_IJNSA_ILi0EEESW_SW_EEEEENS5_IJNS4_10UnderscoreESZ_SZ_EEEEENS4_13SM90_TMA_LOADENS4_14ComposedLayoutINS4_7SwizzleILi2ELi4ELi3EEENS4_18smem_ptr_flag_bitsILi16EEENSU_INS5_IJNSA_ILi8EEESH_EEENS5_IJSH_SC_EEEEEEEvNS4_8identityENS4_23SM90_TMA_LOAD_MULTICASTES1C_vS1D_EENS_8epilogue10collective6detail29Sm90TmaWarpSpecializedAdapterINS1H_15DefaultEpilogueISJ_SK_SK_NS1G_6thread17LinearCombinationISJ_Li1EffLNS1L_9ScaleType4KindE0ELNS_15FloatRoundStyleE2ESJ_EENS1_15EpilogueDefaultEEEEEvvEEEEvNT_6ParamsE)
        /*0020*/ 	.word	0x00000008
.L_19:


//--------------------- .nv.compat                --------------------------
	.section	.nv.compat,"",@"SHT_CUDA_COMPAT_INFO"
	.align	4
        /*0000*/ 	.byte	0x02, 0x09, 0x01, 0x00, 0x02, 0x02, 0x04, 0x00, 0x02, 0x05, 0x05, 0x00, 0x03, 0x07, 0x01, 0x01
        /*0010*/ 	.byte	0x02, 0x03, 0x01, 0x00, 0x02, 0x06, 0x01, 0x00, 0x04, 0x0b, 0x08, 0x00, 0x00, 0x00, 0x00, 0x00
        /*0020*/ 	.byte	0x00, 0x00, 0x00, 0x00


//--------------------- .nv.info._ZN7cutlass13device_kernelINS_4gemm6kernel13GemmUniversalIN4cute5tupleIJiiiiEEENS1_10collective13CollectiveMmaINS1_34MainloopSm90TmaGmmaWarpSpecializedILi28ENS5_IJNS4_1CILi2EEENSA_ILi1EEESC_EEENS1_32KernelTmaWarpSpecializedPingpongEEENS5_IJNSA_ILi64EEESG_NSA_ILi32EEEEEENS_6half_tENS5_IJlSC_lEEESJ_SK_NS4_8TiledMMAINS4_8MMA_AtomIJNS4_4SM904GMMA25MMA_64x64x16_F32F16F16_SSILNSO_5MajorE0ELSQ_0ELNSO_7ScaleInE1ELSR_1EEEEEENS4_6LayoutINS5_IJSC_SC_SC_EEENS5_IJNSA_ILi0EEESW_SW_EEEEENS5_IJNS4_10UnderscoreESZ_SZ_EEEEENS4_13SM90_TMA_LOADENS4_14ComposedLayoutINS4_7SwizzleILi2ELi4ELi3EEENS4_18smem_ptr_flag_bitsILi16EEENSU_INS5_IJNSA_ILi8EEESH_EEENS5_IJSH_SC_EEEEEEEvNS4_8identityENS4_23SM90_TMA_LOAD_MULTICASTES1C_vS1D_EENS_8epilogue10collective6detail29Sm90TmaWarpSpecializedAdapterINS1H_15DefaultEpilogueISJ_SK_SK_NS1G_6thread17LinearCombinationISJ_Li1EffLNS1L_9ScaleType4KindE0ELNS_15FloatRoundStyleE2ESJ_EENS1_15EpilogueDefaultEEEEEvvEEEEvNT_6ParamsE --------------------------
	.section	.nv.info._ZN7cutlass13device_kernelINS_4gemm6kernel13GemmUniversalIN4cute5tupleIJiiiiEEENS1_10collective13CollectiveMmaINS1_34MainloopSm90TmaGmmaWarpSpecializedILi28ENS5_IJNS4_1CILi2EEENSA_ILi1EEESC_EEENS1_32KernelTmaWarpSpecializedPingpongEEENS5_IJNSA_ILi64EEESG_NSA_ILi32EEEEEENS_6half_tENS5_IJlSC_lEEESJ_SK_NS4_8TiledMMAINS4_8MMA_AtomIJNS4_4SM904GMMA25MMA_64x64x16_F32F16F16_SSILNSO_5MajorE0ELSQ_0ELNSO_7ScaleInE1ELSR_1EEEEEENS4_6LayoutINS5_IJSC_SC_SC_EEENS5_IJNSA_ILi0EEESW_SW_EEEEENS5_IJNS4_10UnderscoreESZ_SZ_EEEEENS4_13SM90_TMA_LOADENS4_14ComposedLayoutINS4_7SwizzleILi2ELi4ELi3EEENS4_18smem_ptr_flag_bitsILi16EEENSU_INS5_IJNSA_ILi8EEESH_EEENS5_IJSH_SC_EEEEEEEvNS4_8identityENS4_23SM90_TMA_LOAD_MULTICASTES1C_vS1D_EENS_8epilogue10collective6detail29Sm90TmaWarpSpecializedAdapterINS1H_15DefaultEpilogueISJ_SK_SK_NS1G_6thread17LinearCombinationISJ_Li1EffLNS1L_9ScaleType4KindE0ELNS_15FloatRoundStyleE2ESJ_EENS1_15EpilogueDefaultEEEEEvvEEEEvNT_6ParamsE,"",@"SHT_CUDA_INFO"
	.sectionflags	@""
	.align	4


	//----- nvinfo : EIATTR_CUDA_API_VERSION
	.align		4
        /*0000*/ 	.byte	0x04, 0x37
        /*0002*/ 	.short	(.L_21 - .L_20)
.L_20:
        /*0004*/ 	.word	0x00000082


	//----- nvinfo : EIATTR_KPARAM_INFO
	.align		4
.L_21:
        /*0008*/ 	.byte	0x04, 0x17
        /*000a*/ 	.short	(.L_23 - .L_22)
.L_22:
        /*000c*/ 	.word	0x00000000
        /*0010*/ 	.short	0x0000
        /*0012*/ 	.short	0x0070
        /*0014*/ 	.byte	0x00, 0xf0, 0x01, 0x10


	//----- nvinfo : EIATTR_SPARSE_MMA_MASK
	.align		4
.L_23:
        /*0018*/ 	.byte	0x03, 0x50
        /*001a*/ 	.short	0x0000


	//----- nvinfo : EIATTR_MAXREG_COUNT
	.align		4
        /*001c*/ 	.byte	0x03, 0x1b
        /*001e*/ 	.short	0x00a8


	//----- nvinfo : EIATTR_NUM_BARRIERS
	.align		4
        /*0020*/ 	.byte	0x02, 0x4c
        /*0022*/ 	.byte	0x01
	.zero		1


	//----- nvinfo : EIATTR_EXTERNS
	.align		4
        /*0024*/ 	.byte	0x04, 0x0f
        /*0026*/ 	.short	(.L_25 - .L_24)


	//   ....[0]....
	.align		4
.L_24:
        /*0028*/ 	.word	index@(__assertfail)


	//----- nvinfo : EIATTR_ANNOTATIONS
	.align		4
.L_25:
        /*002c*/ 	.byte	0x04, 0x55
        /*002e*/ 	.short	(.L_27 - .L_26)


	//   ....[0]....
.L_26:
        /*0030*/ 	.word	0x00000001
        /*0034*/ 	.byte	0xe0, 0x10, 0x00, 0x00, 0x01, 0x00, 0x00, 0x00, 0xd0, 0x46, 0x00, 0x00, 0x01, 0x00, 0x00, 0x00
        /*0044*/ 	.byte	0x50, 0x53, 0x00, 0x00


	//----- nvinfo : EIATTR_MERCURY_ISA_VERSION
	.align		4
.L_27:
        /*0048*/ 	.byte	0x03, 0x5f
        /*004a*/ 	.short	0x0101


	//----- nvinfo : EIATTR_INT_WARP_WIDE_INSTR_OFFSETS
	.align		4
        /*004c*/ 	.byte	0x04, 0x31
        /*004e*/ 	.short	(.L_29 - .L_28)


	//   ....[0]....
.L_28:
        /*0050*/ 	.word	0x00000860


	//   ....[1]....
        /*0054*/ 	.word	0x00000890


	//   ....[2]....
        /*0058*/ 	.word	0x000008d0


	//   ....[3]....
        /*005c*/ 	.word	0x00000a00


	//   ....[4]....
        /*0060*/ 	.word	0x00000a10


	//   ....[5]....
        /*0064*/ 	.word	0x00000a20


	//   ....[6]....
        /*0068*/ 	.word	0x00000ac0


	//   ....[7]....
        /*006c*/ 	.word	0x00000b00


	//   ....[8]....
        /*0070*/ 	.word	0x00002150


	//----- nvinfo : EIATTR_COOP_GROUP_MASK_REGIDS
	.align		4
.L_29:
        /*0074*/ 	.byte	0x04, 0x29
        /*0076*/ 	.short	(.L_31 - .L_30)


	//   ....[0]....
.L_30:
        /*0078*/ 	.word	0xffffffff


	//   ....[1]....
        /*007c*/ 	.word	0xffffffff


	//   ....[2]....
        /*0080*/ 	.word	0xffffffff


	//   ....[3]....
        /*0084*/ 	.word	0xffffffff


	//   ....[4]....
        /*0088*/ 	.word	0xffffffff


	//   ....[5]....
        /*008c*/ 	.word	0xffffffff


	//   ....[6]....
        /*0090*/ 	.word	0xffffffff


	//----- nvinfo : EIATTR_COOP_GROUP_INSTR_OFFSETS
	.align		4
.L_31:
        /*0094*/ 	.byte	0x04, 0x28
        /*0096*/ 	.short	(.L_33 - .L_32)


	//   ....[0]....
.L_32:
        /*0098*/ 	.word	0x00000070


	//   ....[1]....
        /*009c*/ 	.word	0x00000080


	//   ....[2]....
        /*00a0*/ 	.word	0x00000140


	//   ....[3]....
        /*00a4*/ 	.word	0x00000620


	//   ....[4]....
        /*00a8*/ 	.word	0x00000660


	//   ....[5]....
        /*00ac*/ 	.word	0x00000a40


	//   ....[6]....
        /*00b0*/ 	.word	0x00000c80


	//----- nvinfo : EIATTR_REG_RECONFIG
	.align		4
.L_33:
        /*00b4*/ 	.byte	0x01, 0x54
	.zero		2


	//----- nvinfo : EIATTR_SYSCALL_OFFSETS
	.align		4
        /*00b8*/ 	.byte	0x04, 0x46
        /*00ba*/ 	.short	(.L_35 - .L_34)


	//   ....[0]....
.L_34:
        /*00bc*/ 	.word	0x00001b90


	//----- nvinfo : EIATTR_MBARRIER_INSTR_OFFSETS
	.align		4
.L_35:
        /*00c0*/ 	.byte	0x04, 0x39
        /*00c2*/ 	.short	(.L_37 - .L_36)


	//   ....[0]....
.L_36:
        /*00c4*/ 	.word	0x00000280
        /*00c8*/ 	.word	0x000000ff
        /*00cc*/ 	.word	0x00000000
        /*00d0*/ 	.short	0x0100
        /*00d2*/ 	.byte	0x08
	.zero		1


	//   ....[1]....
        /*00d4*/ 	.word	0x00000290
        /*00d8*/ 	.word	0x000000ff
        /*00dc*/ 	.word	0x000000e0
        /*00e0*/ 	.short	0x0100
        /*00e2*/ 	.byte	0x08
	.zero		1


	//   ....[2]....
        /*00e4*/ 	.word	0x000002a0
        /*00e8*/ 	.word	0x000000ff
        /*00ec*/ 	.word	0x00000008
        /*00f0*/ 	.short	0x0100
        /*00f2*/ 	.byte	0x08
	.zero		1


	//   ....[3]....
        /*00f4*/ 	.word	0x000002b0
        /*00f8*/ 	.word	0x000000ff
        /*00fc*/ 	.word	0x000000e8
        /*0100*/ 	.short	0x0100
        /*0102*/ 	.byte	0x08
	.zero		1


	//   ....[4]....
        /*0104*/ 	.word	0x000002c0
        /*0108*/ 	.word	0x000000ff
        /*010c*/ 	.word	0x00000010
        /*0110*/ 	.short	0x0100
        /*0112*/ 	.byte	0x08
	.zero		1


	//   ....[5]....
        /*0114*/ 	.word	0x000002d0
        /*0118*/ 	.word	0x000000ff
        /*011c*/ 	.word	0x000000f0
        /*0120*/ 	.short	0x0100
        /*0122*/ 	.byte	0x08
	.zero		1


	//   ....[6]....
        /*0124*/ 	.word	0x000002e0
        /*0128*/ 	.word	0x000000ff
        /*012c*/ 	.word	0x00000018
        /*0130*/ 	.short	0x0100
        /*0132*/ 	.byte	0x08
	.zero		1


	//   ....[7]....
        /*0134*/ 	.word	0x000002f0
        /*0138*/ 	.word	0x000000ff
        /*013c*/ 	.word	0x000000f8
        /*0140*/ 	.short	0x0100
        /*0142*/ 	.byte	0x08
	.zero		1


	//   ....[8]....
        /*0144*/ 	.word	0x00000300
        /*0148*/ 	.word	0x000000ff
        /*014c*/ 	.word	0x00000020
        /*0150*/ 	.short	0x0100
        /*0152*/ 	.byte	0x08
	.zero		1


	//   ....[9]....
        /*0154*/ 	.word	0x00000310
        /*0158*/ 	.word	0x000000ff
        /*015c*/ 	.word	0x00000100
        /*0160*/ 	.short	0x0100
        /*0162*/ 	.byte	0x08
	.zero		1


	//   ....[10]....
        /*0164*/ 	.word	0x00000320
        /*0168*/ 	.word	0x000000ff
        /*016c*/ 	.word	0x00000028
        /*0170*/ 	.short	0x0100
        /*0172*/ 	.byte	0x08
	.zero		1


	//   ....[11]....
        /*0174*/ 	.word	0x00000330
        /*0178*/ 	.word	0x000000ff
        /*017c*/ 	.word	0x00000108
        /*0180*/ 	.short	0x0100
        /*0182*/ 	.byte	0x08
	.zero		1


	//   ....[12]....
        /*0184*/ 	.word	0x00000340
        /*0188*/ 	.word	0x000000ff
        /*018c*/ 	.word	0x00000030
        /*0190*/ 	.short	0x0100
        /*0192*/ 	.byte	0x08
	.zero		1


	//   ....[13]....
        /*0194*/ 	.word	0x00000350
        /*0198*/ 	.word	0x000000ff
        /*019c*/ 	.word	0x00000110
        /*01a0*/ 	.short	0x0100
        /*01a2*/ 	.byte	0x08
	.zero		1


	//   ....[14]....
        /*01a4*/ 	.word	0x00000360
        /*01a8*/ 	.word	0x000000ff
        /*01ac*/ 	.word	0x00000038
        /*01b0*/ 	.short	0x0100
        /*01b2*/ 	.byte	0x08
	.zero		1


	//   ....[15]....
        /*01b4*/ 	.word	0x00000370
        /*01b8*/ 	.word	0x000000ff
        /*01bc*/ 	.word	0x00000118
        /*01c0*/ 	.short	0x0100
        /*01c2*/ 	.byte	0x08
	.zero		1


	//   ....[16]....
        /*01c4*/ 	.word	0x00000380
        /*01c8*/ 	.word	0x000000ff
        /*01cc*/ 	.word	0x00000040
        /*01d0*/ 	.short	0x0100
        /*01d2*/ 	.byte	0x08
	.zero		1


	//   ....[17]....
        /*01d4*/ 	.word	0x00000390
        /*01d8*/ 	.word	0x000000ff
        /*01dc*/ 	.word	0x00000120
        /*01e0*/ 	.short	0x0100
        /*01e2*/ 	.byte	0x08
	.zero		1


	//   ....[18]....
        /*01e4*/ 	.word	0x000003a0
        /*01e8*/ 	.word	0x000000ff
        /*01ec*/ 	.word	0x00000048
        /*01f0*/ 	.short	0x0100
        /*01f2*/ 	.byte	0x08
	.zero		1


	//   ....[19]....
        /*01f4*/ 	.word	0x000003b0
        /*01f8*/ 	.word	0x000000ff
        /*01fc*/ 	.word	0x00000128
        /*0200*/ 	.short	0x0100
        /*0202*/ 	.byte	0x08
	.zero		1


	//   ....[20]....
        /*0204*/ 	.word	0x000003c0
        /*0208*/ 	.word	0x000000ff
        /*020c*/ 	.word	0x00000050
        /*0210*/ 	.short	0x0100
        /*0212*/ 	.byte	0x08
	.zero		1


	//   ....[21]....
        /*0214*/ 	.word	0x000003d0
        /*0218*/ 	.word	0x000000ff
        /*021c*/ 	.word	0x00000130
        /*0220*/ 	.short	0x0100
        /*0222*/ 	.byte	0x08
	.zero		1


	//   ....[22]....
        /*0224*/ 	.word	0x000003e0
        /*0228*/ 	.word	0x000000ff
        /*022c*/ 	.word	0x00000058
        /*0230*/ 	.short	0x0100
        /*0232*/ 	.byte	0x08
	.zero		1


	//   ....[23]....
        /*0234*/ 	.word	0x000003f0
        /*0238*/ 	.word	0x000000ff
        /*023c*/ 	.word	0x00000138
        /*0240*/ 	.short	0x0100
        /*0242*/ 	.byte	0x08
	.zero		1


	//   ....[24]....
        /*0244*/ 	.word	0x00000400
        /*0248*/ 	.word	0x000000ff
        /*024c*/ 	.word	0x00000060
        /*0250*/ 	.short	0x0100
        /*0252*/ 	.byte	0x08
	.zero		1


	//   ....[25]....
        /*0254*/ 	.word	0x00000410
        /*0258*/ 	.word	0x000000ff
        /*025c*/ 	.word	0x00000140
        /*0260*/ 	.short	0x0100
        /*0262*/ 	.byte	0x08
	.zero		1


	//   ....[26]....
        /*0264*/ 	.word	0x00000420
        /*0268*/ 	.word	0x000000ff
        /*026c*/ 	.word	0x00000068
        /*0270*/ 	.short	0x0100
        /*0272*/ 	.byte	0x08
	.zero		1


	//   ....[27]....
        /*0274*/ 	.word	0x00000430
        /*0278*/ 	.word	0x000000ff
        /*027c*/ 	.word	0x00000148
        /*0280*/ 	.short	0x0100
        /*0282*/ 	.byte	0x08
	.zero		1


	//   ....[28]....
        /*0284*/ 	.word	0x00000440
        /*0288*/ 	.word	0x000000ff
        /*028c*/ 	.word	0x00000070
        /*0290*/ 	.short	0x0100
        /*0292*/ 	.byte	0x08
	.zero		1


	//   ....[29]....
        /*0294*/ 	.word	0x00000450
        /*0298*/ 	.word	0x000000ff
        /*029c*/ 	.word	0x00000150
        /*02a0*/ 	.short	0x0100
        /*02a2*/ 	.byte	0x08
	.zero		1


	//   ....[30]....
        /*02a4*/ 	.word	0x00000460
        /*02a8*/ 	.word	0x000000ff
        /*02ac*/ 	.word	0x00000078
        /*02b0*/ 	.short	0x0100
        /*02b2*/ 	.byte	0x08
	.zero		1


	//   ....[31]....
        /*02b4*/ 	.word	0x00000470
        /*02b8*/ 	.word	0x000000ff
        /*02bc*/ 	.word	0x00000158
        /*02c0*/ 	.short	0x0100
        /*02c2*/ 	.byte	0x08
	.zero		1


	//   ....[32]....
        /*02c4*/ 	.word	0x00000480
        /*02c8*/ 	.word	0x000000ff
        /*02cc*/ 	.word	0x00000080
        /*02d0*/ 	.short	0x0100
        /*02d2*/ 	.byte	0x08
	.zero		1


	//   ....[33]....
        /*02d4*/ 	.word	0x00000490
        /*02d8*/ 	.word	0x000000ff
        /*02dc*/ 	.word	0x00000160
        /*02e0*/ 	.short	0x0100
        /*02e2*/ 	.byte	0x08
	.zero		1


	//   ....[34]....
        /*02e4*/ 	.word	0x000004a0
        /*02e8*/ 	.word	0x000000ff
        /*02ec*/ 	.word	0x00000088
        /*02f0*/ 	.short	0x0100
        /*02f2*/ 	.byte	0x08
	.zero		1


	//   ....[35]....
        /*02f4*/ 	.word	0x000004b0
        /*02f8*/ 	.word	0x000000ff
        /*02fc*/ 	.word	0x00000168
        /*0300*/ 	.short	0x0100
        /*0302*/ 	.byte	0x08
	.zero		1


	//   ....[36]....
        /*0304*/ 	.word	0x000004c0
        /*0308*/ 	.word	0x000000ff
        /*030c*/ 	.word	0x00000090
        /*0310*/ 	.short	0x0100
        /*0312*/ 	.byte	0x08
	.zero		1


	//   ....[37]....
        /*0314*/ 	.word	0x000004d0
        /*0318*/ 	.word	0x000000ff
        /*031c*/ 	.word	0x00000170
        /*0320*/ 	.short	0x0100
        /*0322*/ 	.byte	0x08
	.zero		1


	//   ....[38]....
        /*0324*/ 	.word	0x000004e0
        /*0328*/ 	.word	0x000000ff
        /*032c*/ 	.word	0x00000098
        /*0330*/ 	.short	0x0100
        /*0332*/ 	.byte	0x08
	.zero		1


	//   ....[39]....
        /*0334*/ 	.word	0x000004f0
        /*0338*/ 	.word	0x000000ff
        /*033c*/ 	.word	0x00000178
        /*0340*/ 	.short	0x0100
        /*0342*/ 	.byte	0x08
	.zero		1


	//   ....[40]....
        /*0344*/ 	.word	0x00000500
        /*0348*/ 	.word	0x000000ff
        /*034c*/ 	.word	0x000000a0
        /*0350*/ 	.short	0x0100
        /*0352*/ 	.byte	0x08
	.zero		1


	//   ....[41]....
        /*0354*/ 	.word	0x00000510
        /*0358*/ 	.word	0x000000ff
        /*035c*/ 	.word	0x00000180
        /*0360*/ 	.short	0x0100
        /*0362*/ 	.byte	0x08
	.zero		1


	//   ....[42]....
        /*0364*/ 	.word	0x00000520
        /*0368*/ 	.word	0x000000ff
        /*036c*/ 	.word	0x000000a8
        /*0370*/ 	.short	0x0100
        /*0372*/ 	.byte	0x08
	.zero		1


	//   ....[43]....
        /*0374*/ 	.word	0x00000530
        /*0378*/ 	.word	0x000000ff
        /*037c*/ 	.word	0x00000188
        /*0380*/ 	.short	0x0100
        /*0382*/ 	.byte	0x08
	.zero		1


	//   ....[44]....
        /*0384*/ 	.word	0x00000540
        /*0388*/ 	.word	0x000000ff
        /*038c*/ 	.word	0x000000b0
        /*0390*/ 	.short	0x0100
        /*0392*/ 	.byte	0x08
	.zero		1


	//   ....[45]....
        /*0394*/ 	.word	0x00000550
        /*0398*/ 	.word	0x000000ff
        /*039c*/ 	.word	0x00000190
        /*03a0*/ 	.short	0x0100
        /*03a2*/ 	.byte	0x08
	.zero		1


	//   ....[46]....
        /*03a4*/ 	.word	0x00000560
        /*03a8*/ 	.word	0x000000ff
        /*03ac*/ 	.word	0x000000b8
        /*03b0*/ 	.short	0x0100
        /*03b2*/ 	.byte	0x08
	.zero		1


	//   ....[47]....
        /*03b4*/ 	.word	0x00000570
        /*03b8*/ 	.word	0x000000ff
        /*03bc*/ 	.word	0x00000198
        /*03c0*/ 	.short	0x0100
        /*03c2*/ 	.byte	0x08
	.zero		1


	//   ....[48]....
        /*03c4*/ 	.word	0x00000580
        /*03c8*/ 	.word	0x000000ff
        /*03cc*/ 	.word	0x000000c0
        /*03d0*/ 	.short	0x0100
        /*03d2*/ 	.byte	0x08
	.zero		1


	//   ....[49]....
        /*03d4*/ 	.word	0x00000590
        /*03d8*/ 	.word	0x000000ff
        /*03dc*/ 	.word	0x000001a0
        /*03e0*/ 	.short	0x0100
        /*03e2*/ 	.byte	0x08
	.zero		1


	//   ....[50]....
        /*03e4*/ 	.word	0x000005a0
        /*03e8*/ 	.word	0x000000ff
        /*03ec*/ 	.word	0x000000c8
        /*03f0*/ 	.short	0x0100
        /*03f2*/ 	.byte	0x08
	.zero		1


	//   ....[51]....
        /*03f4*/ 	.word	0x000005b0
        /*03f8*/ 	.word	0x000000ff
        /*03fc*/ 	.word	0x000001a8
        /*0400*/ 	.short	0x0100
        /*0402*/ 	.byte	0x08
	.zero		1


	//   ....[52]....
        /*0404*/ 	.word	0x000005c0
        /*0408*/ 	.word	0x000000ff
        /*040c*/ 	.word	0x000000d0
        /*0410*/ 	.short	0x0100
        /*0412*/ 	.byte	0x08
	.zero		1


	//   ....[53]....
        /*0414*/ 	.word	0x000005d0
        /*0418*/ 	.word	0x000000ff
        /*041c*/ 	.word	0x000001b0
        /*0420*/ 	.short	0x0100
        /*0422*/ 	.byte	0x08
	.zero		1


	//   ....[54]....
        /*0424*/ 	.word	0x000005e0
        /*0428*/ 	.word	0x000000ff
        /*042c*/ 	.word	0x000000d8
        /*0430*/ 	.short	0x0100
        /*0432*/ 	.byte	0x08
	.zero		1


	//   ....[55]....
        /*0434*/ 	.word	0x000005f0
        /*0438*/ 	.word	0x000000ff
        /*043c*/ 	.word	0x000001b8
        /*0440*/ 	.short	0x0100
        /*0442*/ 	.byte	0x08
	.zero		1


	//   ....[56]....
        /*0444*/ 	.word	0x00000b30
        /*0448*/ 	.word	0x000000ff
        /*044c*/ 	.word	0x000001f0
        /*0450*/ 	.short	0x0100
        /*0452*/ 	.byte	0x08
	.zero		1


	//   ....[57]....
        /*0454*/ 	.word	0x00000bc0
        /*0458*/ 	.word	0x000000ff
        /*045c*/ 	.word	0x000001f8
        /*0460*/ 	.short	0x0100
        /*0462*/ 	.byte	0x08
	.zero		1


	//   ....[58]....
        /*0464*/ 	.word	0x00000c00
        /*0468*/ 	.word	0x000000ff
        /*046c*/ 	.word	0x000001d0
        /*0470*/ 	.short	0x0100
        /*0472*/ 	.byte	0x09
	.zero		1


	//   ....[59]....
        /*0474*/ 	.word	0x00000c10
        /*0478*/ 	.word	0x000000ff
        /*047c*/ 	.word	0x000001d8
        /*0480*/ 	.short	0x0100
        /*0482*/ 	.byte	0x09
	.zero		1


	//   ....[60]....
        /*0484*/ 	.word	0x00000c20
        /*0488*/ 	.word	0x000000ff
        /*048c*/ 	.word	0x000001e0
        /*0490*/ 	.short	0x0100
        /*0492*/ 	.byte	0x09
	.zero		1


	//   ....[61]....
        /*0494*/ 	.word	0x00000c30
        /*0498*/ 	.word	0x000000ff
        /*049c*/ 	.word	0x000001e8
        /*04a0*/ 	.short	0x0100
        /*04a2*/ 	.byte	0x09
	.zero		1


	//   ....[62]....
        /*04a4*/ 	.word	0x00001a70
        /*04a8*/ 	.word	0x0000003f
        /*04ac*/ 	.word	0x00000000
        /*04b0*/ 	.short	0x010a
        /*04b2*/ 	.byte	0x2a
	.zero		1


	//   ....[63]....
        /*04b4*/ 	.word	0x00001c10
        /*04b8*/ 	.word	0x00000003
        /*04bc*/ 	.word	0x00000000
        /*04c0*/ 	.short	0x010a
        /*04c2*/ 	.byte	0x3f
	.zero		1


	//   ....[64]....
        /*04c4*/ 	.word	0x00001c50
        /*04c8*/ 	.word	0x00000003
        /*04cc*/ 	.word	0x00000000
        /*04d0*/ 	.short	0x010a
        /*04d2*/ 	.byte	0x3f
	.zero		1


	//   ....[65]....
        /*04d4*/ 	.word	0x00001e50
        /*04d8*/ 	.word	0x000000ff
        /*04dc*/ 	.word	0x00000000
        /*04e0*/ 	.short	0x010a
        /*04e2*/ 	.byte	0x04
	.zero		1


	//   ....[66]....
        /*04e4*/ 	.word	0x00001e90
        /*04e8*/ 	.word	0x000000ff
        /*04ec*/ 	.word	0x00000000
        /*04f0*/ 	.short	0x010a
        /*04f2*/ 	.byte	0x04
	.zero		1


	//   ....[67]....
        /*04f4*/ 	.word	0x00001ff0
        /*04f8*/ 	.word	0x00000005
        /*04fc*/ 	.word	0x00000000
        /*0500*/ 	.short	0x0101
        /*0502*/ 	.byte	0x3f
	.zero		1


	//   ....[68]....
        /*0504*/ 	.word	0x000020f0
        /*0508*/ 	.word	0x00000040
        /*050c*/ 	.word	0x00000000
        /*0510*/ 	.short	0x0101
        /*0512*/ 	.byte	0x2f
	.zero		1


	//   ....[69]....
        /*0514*/ 	.word	0x000021f0
        /*0518*/ 	.word	0x00000003
        /*051c*/ 	.word	0x00000000
        /*0520*/ 	.short	0x0101
        /*0522*/ 	.byte	0x3f
	.zero		1


	//   ....[70]....
        /*0524*/ 	.word	0x000022b0
        /*0528*/ 	.word	0x0000003f
        /*052c*/ 	.word	0x00000010
        /*0530*/ 	.short	0x010a
        /*0532*/ 	.byte	0x2a
	.zero		1


	//   ....[71]....
        /*0534*/ 	.word	0x000046f0
        /*0538*/ 	.word	0x00000042
        /*053c*/ 	.word	0x00000000
        /*0540*/ 	.short	0x0101
        /*0542*/ 	.byte	0x2f
	.zero		1


	//   ....[72]....
        /*0544*/ 	.word	0x000050a0
        /*0548*/ 	.word	0x0000000d
        /*054c*/ 	.word	0x000000e0
        /*0550*/ 	.short	0x010a
        /*0552*/ 	.byte	0x3f
	.zero		1


	//   ....[73]....
        /*0554*/ 	.word	0x00005460
        /*0558*/ 	.word	0x00000002
        /*055c*/ 	.word	0x000001f8
        /*0560*/ 	.short	0x0101
        /*0562*/ 	.byte	0x3f
	.zero		1


	//   ....[74]....
        /*0564*/ 	.word	0x00005bf0
        /*0568*/ 	.word	0x00000007
        /*056c*/ 	.word	0x00000000
        /*0570*/ 	.short	0x010a
        /*0572*/ 	.byte	0x3f
	.zero		1


	//   ....[75]....
        /*0574*/ 	.word	0x00005c70
        /*0578*/ 	.word	0x00000009
        /*057c*/ 	.word	0x00000000
        /*0580*/ 	.short	0x010a
        /*0582*/ 	.byte	0x3f
	.zero		1


	//   ....[76]....
        /*0584*/ 	.word	0x00005d00
        /*0588*/ 	.word	0x00000006
        /*058c*/ 	.word	0x00000000
        /*0590*/ 	.short	0x010a
        /*0592*/ 	.byte	0x3f
	.zero		1


	//   ....[77]....
        /*0594*/ 	.word	0x00005d90
        /*0598*/ 	.word	0x00000009
        /*059c*/ 	.word	0x00000000
        /*05a0*/ 	.short	0x010a
        /*05a2*/ 	.byte	0x3f
	.zero		1


	//   ....[78]....
        /*05a4*/ 	.word	0x00005e20
        /*05a8*/ 	.word	0x00000006
        /*05ac*/ 	.word	0x00000000
        /*05b0*/ 	.short	0x010a
        /*05b2*/ 	.byte	0x3f
	.zero		1


	//   ....[79]....
        /*05b4*/ 	.word	0x00005eb0
        /*05b8*/ 	.word	0x00000009
        /*05bc*/ 	.word	0x00000000
        /*05c0*/ 	.short	0x010a
        /*05c2*/ 	.byte	0x3f
	.zero		1


	//   ....[80]....
        /*05c4*/ 	.word	0x00005f40
        /*05c8*/ 	.word	0x00000006
        /*05cc*/ 	.word	0x00000000
        /*05d0*/ 	.short	0x010a
        /*05d2*/ 	.byte	0x3f
	.zero		1


	//   ....[81]....
        /*05d4*/ 	.word	0x00005fd0
        /*05d8*/ 	.word	0x00000009
        /*05dc*/ 	.word	0x00000000
        /*05e0*/ 	.short	0x010a
        /*05e2*/ 	.byte	0x3f
	.zero		1


	//   ....[82]....
        /*05e4*/ 	.word	0x00006060
        /*05e8*/ 	.word	0x00000006
        /*05ec*/ 	.word	0x00000000
        /*05f0*/ 	.short	0x010a
        /*05f2*/ 	.byte	0x3f
	.zero		1


	//   ....[83]....
        /*05f4*/ 	.word	0x000060f0
        /*05f8*/ 	.word	0x00000009
        /*05fc*/ 	.word	0x00000000
        /*0600*/ 	.short	0x010a
        /*0602*/ 	.byte	0x3f
	.zero		1


	//   ....[84]....
        /*0604*/ 	.word	0x00006180
        /*0608*/ 	.word	0x00000006
        /*060c*/ 	.word	0x00000000
        /*0610*/ 	.short	0x010a
        /*0612*/ 	.byte	0x3f
	.zero		1


	//   ....[85]....
        /*0614*/ 	.word	0x00006210
        /*0618*/ 	.word	0x00000009
        /*061c*/ 	.word	0x00000000
        /*0620*/ 	.short	0x010a
        /*0622*/ 	.byte	0x3f
	.zero		1


	//   ....[86]....
        /*0624*/ 	.word	0x000062a0
        /*0628*/ 	.word	0x00000006
        /*062c*/ 	.word	0x00000000
        /*0630*/ 	.short	0x010a
        /*0632*/ 	.byte	0x3f
	.zero		1


	//   ....[87]....
        /*0634*/ 	.word	0x00006330
        /*0638*/ 	.word	0x00000009
        /*063c*/ 	.word	0x00000000
        /*0640*/ 	.short	0x010a
        /*0642*/ 	.byte	0x3f
	.zero		1


	//   ....[88]....
        /*0644*/ 	.word	0x000063c0
        /*0648*/ 	.word	0x00000006
        /*064c*/ 	.word	0x00000000
        /*0650*/ 	.short	0x010a
        /*0652*/ 	.byte	0x3f
	.zero		1


	//   ....[89]....
        /*0654*/ 	.word	0x00006450
        /*0658*/ 	.word	0x00000009
        /*065c*/ 	.word	0x00000000
        /*0660*/ 	.short	0x010a
        /*0662*/ 	.byte	0x3f
	.zero		1


	//   ....[90]....
        /*0664*/ 	.word	0x000064e0
        /*0668*/ 	.word	0x00000006
        /*066c*/ 	.word	0x00000000
        /*0670*/ 	.short	0x010a
        /*0672*/ 	.byte	0x3f
	.zero		1


	//   ....[91]....
        /*0674*/ 	.word	0x00006570
        /*0678*/ 	.word	0x00000009
        /*067c*/ 	.word	0x00000000
        /*0680*/ 	.short	0x010a
        /*0682*/ 	.byte	0x3f
	.zero		1


	//   ....[92]....
        /*0684*/ 	.word	0x00006600
        /*0688*/ 	.word	0x00000006
        /*068c*/ 	.word	0x00000000
        /*0690*/ 	.short	0x010a
        /*0692*/ 	.byte	0x3f
	.zero		1


	//   ....[93]....
        /*0694*/ 	.word	0x00006690
        /*0698*/ 	.word	0x00000009
        /*069c*/ 	.word	0x00000000
        /*06a0*/ 	.short	0x010a
        /*06a2*/ 	.byte	0x3f
	.zero		1


	//   ....[94]....
        /*06a4*/ 	.word	0x00006720
        /*06a8*/ 	.word	0x00000006
        /*06ac*/ 	.word	0x00000000
        /*06b0*/ 	.short	0x010a
        /*06b2*/ 	.byte	0x3f
	.zero		1


	//   ....[95]....
        /*06b4*/ 	.word	0x000067b0
        /*06b8*/ 	.word	0x00000009
        /*06bc*/ 	.word	0x00000000
        /*06c0*/ 	.short	0x010a
        /*06c2*/ 	.byte	0x3f
	.zero		1


	//   ....[96]....
        /*06c4*/ 	.word	0x00006840
        /*06c8*/ 	.word	0x00000006
        /*06cc*/ 	.word	0x00000000
        /*06d0*/ 	.short	0x010a
        /*06d2*/ 	.byte	0x3f
	.zero		1


	//   ....[97]....
        /*06d4*/ 	.word	0x000068d0
        /*06d8*/ 	.word	0x00000009
        /*06dc*/ 	.word	0x00000000
        /*06e0*/ 	.short	0x010a
        /*06e2*/ 	.byte	0x3f
	.zero		1


	//   ....[98]....
        /*06e4*/ 	.word	0x00006960
        /*06e8*/ 	.word	0x00000006
        /*06ec*/ 	.word	0x00000000
        /*06f0*/ 	.short	0x010a
        /*06f2*/ 	.byte	0x3f
	.zero		1


	//   ....[99]....
        /*06f4*/ 	.word	0x000069f0
        /*06f8*/ 	.word	0x00000009
        /*06fc*/ 	.word	0x00000000
        /*0700*/ 	.short	0x010a
        /*0702*/ 	.byte	0x3f
	.zero		1


	//   ....[100]....
        /*0704*/ 	.word	0x00006a80
        /*0708*/ 	.word	0x00000006
        /*070c*/ 	.word	0x00000000
        /*0710*/ 	.short	0x010a
        /*0712*/ 	.byte	0x3f
	.zero		1


	//   ....[101]....
        /*0714*/ 	.word	0x00006b10
        /*0718*/ 	.word	0x00000003
        /*071c*/ 	.word	0x00000000
        /*0720*/ 	.short	0x010a
        /*0722*/ 	.byte	0x3f
	.zero		1


	//   ....[102]....
        /*0724*/ 	.word	0x00006b70
        /*0728*/ 	.word	0x00000041
        /*072c*/ 	.word	0x00000000
        /*0730*/ 	.short	0x010a
        /*0732*/ 	.byte	0x3f
	.zero		1


	//   ....[103]....
        /*0734*/ 	.word	0x00006bc0
        /*0738*/ 	.word	0x00000003
        /*073c*/ 	.word	0x00000000
        /*0740*/ 	.short	0x010a
        /*0742*/ 	.byte	0x3f
	.zero		1


	//   ....[104]....
        /*0744*/ 	.word	0x00006c20
        /*0748*/ 	.word	0x00000005
        /*074c*/ 	.word	0x00000000
        /*0750*/ 	.short	0x010a
        /*0752*/ 	.byte	0x3f
	.zero		1


	//   ....[105]....
        /*0754*/ 	.word	0x00006c70
        /*0758*/ 	.word	0x00000041
        /*075c*/ 	.word	0x00000010
        /*0760*/ 	.short	0x010a
        /*0762*/ 	.byte	0x3f
	.zero		1


	//   ....[106]....
        /*0764*/ 	.word	0x00006d40
        /*0768*/ 	.word	0x0000000d
        /*076c*/ 	.word	0x000000e0
        /*0770*/ 	.short	0x010a
        /*0772*/ 	.byte	0x3f
	.zero		1


	//   ....[107]....
        /*0774*/ 	.word	0x00006e10
        /*0778*/ 	.word	0x00000007
        /*077c*/ 	.word	0x00000000
        /*0780*/ 	.short	0x010a
        /*0782*/ 	.byte	0x3f
	.zero		1


	//   ....[108]....
        /*0784*/ 	.word	0x00006e60
        /*0788*/ 	.word	0x00000009
        /*078c*/ 	.word	0x00000000
        /*0790*/ 	.short	0x010a
        /*0792*/ 	.byte	0x3f
	.zero		1


	//   ....[109]....
        /*0794*/ 	.word	0x00006eb0
        /*0798*/ 	.word	0x00000006
        /*079c*/ 	.word	0x00000000
        /*07a0*/ 	.short	0x010a
        /*07a2*/ 	.byte	0x3f
	.zero		1


	//   ....[110]....
        /*07a4*/ 	.word	0x00006f00
        /*07a8*/ 	.word	0x00000009
        /*07ac*/ 	.word	0x00000000
        /*07b0*/ 	.short	0x010a
        /*07b2*/ 	.byte	0x3f
	.zero		1


	//   ....[111]....
        /*07b4*/ 	.word	0x00006f50
        /*07b8*/ 	.word	0x00000006
        /*07bc*/ 	.word	0x00000000
        /*07c0*/ 	.short	0x010a
        /*07c2*/ 	.byte	0x3f
	.zero		1


	//   ....[112]....
        /*07c4*/ 	.word	0x00006fa0
        /*07c8*/ 	.word	0x00000009
        /*07cc*/ 	.word	0x00000000
        /*07d0*/ 	.short	0x010a
        /*07d2*/ 	.byte	0x3f
	.zero		1


	//   ....[113]....
        /*07d4*/ 	.word	0x00006ff0
        /*07d8*/ 	.word	0x00000006
        /*07dc*/ 	.word	0x00000000
        /*07e0*/ 	.short	0x010a
        /*07e2*/ 	.byte	0x3f
	.zero		1


	//   ....[114]....
        /*07e4*/ 	.word	0x00007040
        /*07e8*/ 	.word	0x00000009
        /*07ec*/ 	.word	0x00000000
        /*07f0*/ 	.short	0x010a
        /*07f2*/ 	.byte	0x3f
	.zero		1


	//   ....[115]....
        /*07f4*/ 	.word	0x00007090
        /*07f8*/ 	.word	0x00000006
        /*07fc*/ 	.word	0x00000000
        /*0800*/ 	.short	0x010a
        /*0802*/ 	.byte	0x3f
	.zero		1


	//   ....[116]....
        /*0804*/ 	.word	0x000070e0
        /*0808*/ 	.word	0x00000009
        /*080c*/ 	.word	0x00000000
        /*0810*/ 	.short	0x010a
        /*0812*/ 	.byte	0x3f
	.zero		1


	//   ....[117]....
        /*0814*/ 	.word	0x00007130
        /*0818*/ 	.word	0x00000006
        /*081c*/ 	.word	0x00000000
        /*0820*/ 	.short	0x010a
        /*0822*/ 	.byte	0x3f
	.zero		1


	//   ....[118]....
        /*0824*/ 	.word	0x00007180
        /*0828*/ 	.word	0x00000009
        /*082c*/ 	.word	0x00000000
        /*0830*/ 	.short	0x010a
        /*0832*/ 	.byte	0x3f
	.zero		1


	//   ....[119]....
        /*0834*/ 	.word	0x000071d0
        /*0838*/ 	.word	0x00000006
        /*083c*/ 	.word	0x00000000
        /*0840*/ 	.short	0x010a
        /*0842*/ 	.byte	0x3f
	.zero		1


	//   ....[120]....
        /*0844*/ 	.word	0x00007220
        /*0848*/ 	.word	0x00000009
        /*084c*/ 	.word	0x00000000
        /*0850*/ 	.short	0x010a
        /*0852*/ 	.byte	0x3f
	.zero		1


	//   ....[121]....
        /*0854*/ 	.word	0x00007270
        /*0858*/ 	.word	0x00000006
        /*085c*/ 	.word	0x00000000
        /*0860*/ 	.short	0x010a
        /*0862*/ 	.byte	0x3f
	.zero		1


	//   ....[122]....
        /*0864*/ 	.word	0x000072c0
        /*0868*/ 	.word	0x00000009
        /*086c*/ 	.word	0x00000000
        /*0870*/ 	.short	0x010a
        /*0872*/ 	.byte	0x3f
	.zero		1


	//   ....[123]....
        /*0874*/ 	.word	0x00007310
        /*0878*/ 	.word	0x00000006
        /*087c*/ 	.word	0x00000000
        /*0880*/ 	.short	0x010a
        /*0882*/ 	.byte	0x3f
	.zero		1


	//   ....[124]....
        /*0884*/ 	.word	0x00007360
        /*0888*/ 	.word	0x00000009
        /*088c*/ 	.word	0x00000000
        /*0890*/ 	.short	0x010a
        /*0892*/ 	.byte	0x3f
	.zero		1


	//   ....[125]....
        /*0894*/ 	.word	0x000073b0
        /*0898*/ 	.word	0x00000006
        /*089c*/ 	.word	0x00000000
        /*08a0*/ 	.short	0x010a
        /*08a2*/ 	.byte	0x3f
	.zero		1


	//   ....[126]....
        /*08a4*/ 	.word	0x00007400
        /*08a8*/ 	.word	0x00000009
        /*08ac*/ 	.word	0x00000000
        /*08b0*/ 	.short	0x010a
        /*08b2*/ 	.byte	0x3f
	.zero		1


	//   ....[127]....
        /*08b4*/ 	.word	0x00007450
        /*08b8*/ 	.word	0x00000006
        /*08bc*/ 	.word	0x00000000
        /*08c0*/ 	.short	0x010a
        /*08c2*/ 	.byte	0x3f
	.zero		1


	//   ....[128]....
        /*08c4*/ 	.word	0x000074a0
        /*08c8*/ 	.word	0x00000009
        /*08cc*/ 	.word	0x00000000
        /*08d0*/ 	.short	0x010a
        /*08d2*/ 	.byte	0x3f
	.zero		1


	//   ....[129]....
        /*08d4*/ 	.word	0x000074f0
        /*08d8*/ 	.word	0x00000006
        /*08dc*/ 	.word	0x00000000
        /*08e0*/ 	.short	0x010a
        /*08e2*/ 	.byte	0x3f
	.zero		1


	//   ....[130]....
        /*08e4*/ 	.word	0x00007540
        /*08e8*/ 	.word	0x00000009
        /*08ec*/ 	.word	0x00000000
        /*08f0*/ 	.short	0x010a
        /*08f2*/ 	.byte	0x3f
	.zero		1


	//   ....[131]....
        /*08f4*/ 	.word	0x00007590
        /*08f8*/ 	.word	0x00000006
        /*08fc*/ 	.word	0x00000000
        /*0900*/ 	.short	0x010a
        /*0902*/ 	.byte	0x3f
	.zero		1


	//   ....[132]....
        /*0904*/ 	.word	0x000075e0
        /*0908*/ 	.word	0x00000009
        /*090c*/ 	.word	0x00000000
        /*0910*/ 	.short	0x010a
        /*0912*/ 	.byte	0x3f
	.zero		1


	//   ....[133]....
        /*0914*/ 	.word	0x00007630
        /*0918*/ 	.word	0x00000006
        /*091c*/ 	.word	0x00000000
        /*0920*/ 	.short	0x010a
        /*0922*/ 	.byte	0x3f
	.zero		1


	//----- nvinfo : EIATTR_NUM_MBARRIERS
	.align		4
.L_37:
        /*0924*/ 	.byte	0x03, 0x38
        /*0926*/ 	.short	0x003e


	//----- nvinfo : EIATTR_EXIT_INSTR_OFFSETS
	.align		4
        /*0928*/ 	.byte	0x04, 0x1c
        /*092a*/ 	.short	(.L_39 - .L_38)


	//   ....[0]....
.L_38:
        /*092c*/ 	.word	0x00001720


	//   ....[1]....
        /*0930*/ 	.word	0x00001780


	//   ....[2]....
        /*0934*/ 	.word	0x00004d80


	//   ....[3]....
        /*0938*/ 	.word	0x00004db0


	//   ....[4]....
        /*093c*/ 	.word	0x00006b60


	//----- nvinfo : EIATTR_MAX_THREADS
	.align		4
.L_39:
        /*0940*/ 	.byte	0x04, 0x05
        /*0942*/ 	.short	(.L_41 - .L_40)
.L_40:
        /*0944*/ 	.word	0x00000180
        /*0948*/ 	.word	0x00000001
        /*094c*/ 	.word	0x00000001


	//----- nvinfo : EIATTR_CRS_STACK_SIZE
	.align		4
.L_41:
        /*0950*/ 	.byte	0x04, 0x1e
        /*0952*/ 	.short	(.L_43 - .L_42)
.L_42:
        /*0954*/ 	.word	0x00000000


	//----- nvinfo : EIATTR_CBANK_PARAM_SIZE
	.align		4
.L_43:
        /*0958*/ 	.byte	0x03, 0x19
        /*095a*/ 	.short	0x0470


	//----- nvinfo : EIATTR_PARAM_CBANK
	.align		4
        /*095c*/ 	.byte	0x04, 0x0a
        /*095e*/ 	.short	(.L_45 - .L_44)
	.align		4
.L_44:
        /*0960*/ 	.word	index@(.nv.constant0._ZN7cutlass13device_kernelINS_4gemm6kernel13GemmUniversalIN4cute5tupleIJiiiiEEENS1_10collective13CollectiveMmaINS1_34MainloopSm90TmaGmmaWarpSpecializedILi28ENS5_IJNS4_1CILi2EEENSA_ILi1EEESC_EEENS1_32KernelTmaWarpSpecializedPingpongEEENS5_IJNSA_ILi64EEESG_NSA_ILi32EEEEEENS_6half_tENS5_IJlSC_lEEESJ_SK_NS4_8TiledMMAINS4_8MMA_AtomIJNS4_4SM904GMMA25MMA_64x64x16_F32F16F16_SSILNSO_5MajorE0ELSQ_0ELNSO_7ScaleInE1ELSR_1EEEEEENS4_6LayoutINS5_IJSC_SC_SC_EEENS5_IJNSA_ILi0EEESW_SW_EEEEENS5_IJNS4_10UnderscoreESZ_SZ_EEEEENS4_13SM90_TMA_LOADENS4_14ComposedLayoutINS4_7SwizzleILi2ELi4ELi3EEENS4_18smem_ptr_flag_bitsILi16EEENSU_INS5_IJNSA_ILi8EEESH_EEENS5_IJSH_SC_EEEEEEEvNS4_8identityENS4_23SM90_TMA_LOAD_MULTICASTES1C_vS1D_EENS_8epilogue10collective6detail29Sm90TmaWarpSpecializedAdapterINS1H_15DefaultEpilogueISJ_SK_SK_NS1G_6thread17LinearCombinationISJ_Li1EffLNS1L_9ScaleType4KindE0ELNS_15FloatRoundStyleE2ESJ_EENS1_15EpilogueDefaultEEEEEvvEEEEvNT_6ParamsE)
        /*0964*/ 	.short	0x0210
        /*0966*/ 	.short	0x0470


	//----- nvinfo : EIATTR_SW_WAR
	.align		4
.L_45:
        /*0968*/ 	.byte	0x04, 0x36
        /*096a*/ 	.short	(.L_47 - .L_46)
.L_46:
        /*096c*/ 	.word	0x00000008
.L_47:


//--------------------- .nv.callgraph             --------------------------
	.section	.nv.callgraph,"",@"SHT_CUDA_CALLGRAPH"
	.align	4
	.sectionentsize	8
	.align		4
        /*0000*/ 	.word	0x00000000
	.align		4
        /*0004*/ 	.word	0xffffffff
	.align		4
        /*0008*/ 	.word	index@(_ZN7cutlass13device_kernelINS_4gemm6kernel13GemmUniversalIN4cute5tupleIJiiiiEEENS1_10collective13CollectiveMmaINS1_34MainloopSm90TmaGmmaWarpSpecializedILi28ENS5_IJNS4_1CILi2EEENSA_ILi1EEESC_EEENS1_32KernelTmaWarpSpecializedPingpongEEENS5_IJNSA_ILi64EEESG_NSA_ILi32EEEEEENS_6half_tENS5_IJlSC_lEEESJ_SK_NS4_8TiledMMAINS4_8MMA_AtomIJNS4_4SM904GMMA25MMA_64x64x16_F32F16F16_SSILNSO_5MajorE0ELSQ_0ELNSO_7ScaleInE1ELSR_1EEEEEENS4_6LayoutINS5_IJSC_SC_SC_EEENS5_IJNSA_ILi0EEESW_SW_EEEEENS5_IJNS4_10UnderscoreESZ_SZ_EEEEENS4_13SM90_TMA_LOADENS4_14ComposedLayoutINS4_7SwizzleILi2ELi4ELi3EEENS4_18smem_ptr_flag_bitsILi16EEENSU_INS5_IJNSA_ILi8EEESH_EEENS5_IJSH_SC_EEEEEEEvNS4_8identityENS4_23SM90_TMA_LOAD_MULTICASTES1C_vS1D_EENS_8epilogue10collective6detail29Sm90TmaWarpSpecializedAdapterINS1H_15DefaultEpilogueISJ_SK_SK_NS1G_6thread17LinearCombinationISJ_Li1EffLNS1L_9ScaleType4KindE0ELNS_15FloatRoundStyleE2ESJ_EENS1_15EpilogueDefaultEEEEEvvEEEEvNT_6ParamsE)
	.align		4
        /*000c*/ 	.word	index@(__assertfail)
	.align		4
        /*0010*/ 	.word	0x00000000
	.align		4
        /*0014*/ 	.word	0xfffffffe
	.align		4
        /*0018*/ 	.word	0x00000000
	.align		4
        /*001c*/ 	.word	0xfffffffd
	.align		4
        /*0020*/ 	.word	0x00000000
	.align		4
        /*0024*/ 	.word	0xfffffffc


//--------------------- .nv.constant4             --------------------------
	.section	.nv.constant4,"a",@progbits
	.align	8
	.align		8
.nv.constant4:
        /*0000*/ 	.dword	__assertfail
	.align		8
        /*0008*/ 	.dword	__unnamed_1
	.align		8
        /*0010*/ 	.dword	_ZN39_INTERNAL_83ad6aeb_4_k_cu_0a90a737_98784cuda3std3__45__cpo5beginE
	.align		8
        /*0018*/ 	.dword	_ZN39_INTERNAL_83ad6aeb_4_k_cu_0a90a737_98784cuda3std3__45__cpo3endE
	.align		8
        /*0020*/ 	.dword	_ZN39_INTERNAL_83ad6aeb_4_k_cu_0a90a737_98784cuda3std3__45__cpo6cbeginE
	.align		8
        /*0028*/ 	.dword	_ZN39_INTERNAL_83ad6aeb_4_k_cu_0a90a737_98784cuda3std3__45__cpo4cendE
	.align		8
        /*0030*/ 	.dword	_ZN39_INTERNAL_83ad6aeb_4_k_cu_0a90a737_98784cuda3std3__441_GLOBAL__N__83ad6aeb_4_k_cu_0a90a737_98786ignoreE
	.align		8
        /*0038*/ 	.dword	_ZN39_INTERNAL_83ad6aeb_4_k_cu_0a90a737_98784cuda3std3__419piecewise_constructE
	.align		8
        /*0040*/ 	.dword	_ZN39_INTERNAL_83ad6aeb_4_k_cu_0a90a737_98784cuda3std3__48in_placeE
	.align		8
        /*0048*/ 	.dword	_ZN39_INTERNAL_83ad6aeb_4_k_cu_0a90a737_98784cuda3std6ranges3__45__cpo4swapE
	.align		8
        /*0050*/ 	.dword	_ZN39_INTERNAL_83ad6aeb_4_k_cu_0a90a737_98784cuda3std6ranges3__45__cpo9iter_moveE
	.align		8
        /*0058*/ 	.dword	_ZN39_INTERNAL_83ad6aeb_4_k_cu_0a90a737_98784cute7productE
	.align		8
        /*0060*/ 	.dword	_ZN39_INTERNAL_83ad6aeb_4_k_cu_0a90a737_98784cute1_E
	.align		8
        /*0068*/ 	.dword	$str$22
	.align		8
        /*0070*/ 	.dword	$str$23


//--------------------- .text._ZN7cutlass13device_kernelINS_4gemm6kernel13GemmUniversalIN4cute5tupleIJiiiiEEENS1_10collective13CollectiveMmaINS1_34MainloopSm90TmaGmmaWarpSpecializedILi28ENS5_IJNS4_1CILi2EEENSA_ILi1EEESC_EEENS1_32KernelTmaWarpSpecializedPingpongEEENS5_IJNSA_ILi64EEESG_NSA_ILi32EEEEEENS_6half_tENS5_IJlSC_lEEESJ_SK_NS4_8TiledMMAINS4_8MMA_AtomIJNS4_4SM904GMMA25MMA_64x64x16_F32F16F16_SSILNSO_5MajorE0ELSQ_0ELNSO_7ScaleInE1ELSR_1EEEEEENS4_6LayoutINS5_IJSC_SC_SC_EEENS5_IJNSA_ILi0EEESW_SW_EEEEENS5_IJNS4_10UnderscoreESZ_SZ_EEEEENS4_13SM90_TMA_LOADENS4_14ComposedLayoutINS4_7SwizzleILi2ELi4ELi3EEENS4_18smem_ptr_flag_bitsILi16EEENSU_INS5_IJNSA_ILi8EEESH_EEENS5_IJSH_SC_EEEEEEEvNS4_8identityENS4_23SM90_TMA_LOAD_MULTICASTES1C_vS1D_EENS_8epilogue10collective6detail29Sm90TmaWarpSpecializedAdapterINS1H_15DefaultEpilogueISJ_SK_SK_NS1G_6thread17LinearCombinationISJ_Li1EffLNS1L_9ScaleType4KindE0ELNS_15FloatRoundStyleE2ESJ_EENS1_15EpilogueDefaultEEEEEvvEEEEvNT_6ParamsE --------------------------
	.section	.text._ZN7cutlass13device_kernelINS_4gemm6kernel13GemmUniversalIN4cute5tupleIJiiiiEEENS1_10collective13CollectiveMmaINS1_34MainloopSm90TmaGmmaWarpSpecializedILi28ENS5_IJNS4_1CILi2EEENSA_ILi1EEESC_EEENS1_32KernelTmaWarpSpecializedPingpongEEENS5_IJNSA_ILi64EEESG_NSA_ILi32EEEEEENS_6half_tENS5_IJlSC_lEEESJ_SK_NS4_8TiledMMAINS4_8MMA_AtomIJNS4_4SM904GMMA25MMA_64x64x16_F32F16F16_SSILNSO_5MajorE0ELSQ_0ELNSO_7ScaleInE1ELSR_1EEEEEENS4_6LayoutINS5_IJSC_SC_SC_EEENS5_IJNSA_ILi0EEESW_SW_EEEEENS5_IJNS4_10UnderscoreESZ_SZ_EEEEENS4_13SM90_TMA_LOADENS4_14ComposedLayoutINS4_7SwizzleILi2ELi4ELi3EEENS4_18smem_ptr_flag_bitsILi16EEENSU_INS5_IJNSA_ILi8EEESH_EEENS5_IJSH_SC_EEEEEEEvNS4_8identityENS4_23SM90_TMA_LOAD_MULTICASTES1C_vS1D_EENS_8epilogue10collective6detail29Sm90TmaWarpSpecializedAdapterINS1H_15DefaultEpilogueISJ_SK_SK_NS1G_6thread17LinearCombinationISJ_Li1EffLNS1L_9ScaleType4KindE0ELNS_15FloatRoundStyleE2ESJ_EENS1_15EpilogueDefaultEEEEEvvEEEEvNT_6ParamsE,"ax",@progbits
	.align	128
.text._ZN7cutlass13device_kernelINS_4gemm6kernel13GemmUniversalIN4cute5tupleIJiiiiEEENS1_10collective13CollectiveMmaINS1_34MainloopSm90TmaGmmaWarpSpecializedILi28ENS5_IJNS4_1CILi2EEENSA_ILi1EEESC_EEENS1_32KernelTmaWarpSpecializedPingpongEEENS5_IJNSA_ILi64EEESG_NSA_ILi32EEEEEENS_6half_tENS5_IJlSC_lEEESJ_SK_NS4_8TiledMMAINS4_8MMA_AtomIJNS4_4SM904GMMA25MMA_64x64x16_F32F16F16_SSILNSO_5MajorE0ELSQ_0ELNSO_7ScaleInE1ELSR_1EEEEEENS4_6LayoutINS5_IJSC_SC_SC_EEENS5_IJNSA_ILi0EEESW_SW_EEEEENS5_IJNS4_10UnderscoreESZ_SZ_EEEEENS4_13SM90_TMA_LOADENS4_14ComposedLayoutINS4_7SwizzleILi2ELi4ELi3EEENS4_18smem_ptr_flag_bitsILi16EEENSU_INS5_IJNSA_ILi8EEESH_EEENS5_IJSH_SC_EEEEEEEvNS4_8identityENS4_23SM90_TMA_LOAD_MULTICASTES1C_vS1D_EENS_8epilogue10collective6detail29Sm90TmaWarpSpecializedAdapterINS1H_15DefaultEpilogueISJ_SK_SK_NS1G_6thread17LinearCombinationISJ_Li1EffLNS1L_9ScaleType4KindE0ELNS_15FloatRoundStyleE2ESJ_EENS1_15EpilogueDefaultEEEEEvvEEEEvNT_6ParamsE:
        .type           _ZN7cutlass13device_kernelINS_4gemm6kernel13GemmUniversalIN4cute5tupleIJiiiiEEENS1_10collective13CollectiveMmaINS1_34MainloopSm90TmaGmmaWarpSpecializedILi28ENS5_IJNS4_1CILi2EEENSA_ILi1EEESC_EEENS1_32KernelTmaWarpSpecializedPingpongEEENS5_IJNSA_ILi64EEESG_NSA_ILi32EEEEEENS_6half_tENS5_IJlSC_lEEESJ_SK_NS4_8TiledMMAINS4_8MMA_AtomIJNS4_4SM904GMMA25MMA_64x64x16_F32F16F16_SSILNSO_5MajorE0ELSQ_0ELNSO_7ScaleInE1ELSR_1EEEEEENS4_6LayoutINS5_IJSC_SC_SC_EEENS5_IJNSA_ILi0EEESW_SW_EEEEENS5_IJNS4_10UnderscoreESZ_SZ_EEEEENS4_13SM90_TMA_LOADENS4_14ComposedLayoutINS4_7SwizzleILi2ELi4ELi3EEENS4_18smem_ptr_flag_bitsILi16EEENSU_INS5_IJNSA_ILi8EEESH_EEENS5_IJSH_SC_EEEEEEEvNS4_8identityENS4_23SM90_TMA_LOAD_MULTICASTES1C_vS1D_EENS_8epilogue10collective6detail29Sm90TmaWarpSpecializedAdapterINS1H_15DefaultEpilogueISJ_SK_SK_NS1G_6thread17LinearCombinationISJ_Li1EffLNS1L_9ScaleType4KindE0ELNS_15FloatRoundStyleE2ESJ_EENS1_15EpilogueDefaultEEEEEvvEEEEvNT_6ParamsE,@function
        .size           _ZN7cutlass13device_kernelINS_4gemm6kernel13GemmUniversalIN4cute5tupleIJiiiiEEENS1_10collective13CollectiveMmaINS1_34MainloopSm90TmaGmmaWarpSpecializedILi28ENS5_IJNS4_1CILi2EEENSA_ILi1EEESC_EEENS1_32KernelTmaWarpSpecializedPingpongEEENS5_IJNSA_ILi64EEESG_NSA_ILi32EEEEEENS_6half_tENS5_IJlSC_lEEESJ_SK_NS4_8TiledMMAINS4_8MMA_AtomIJNS4_4SM904GMMA25MMA_64x64x16_F32F16F16_SSILNSO_5MajorE0ELSQ_0ELNSO_7ScaleInE1ELSR_1EEEEEENS4_6LayoutINS5_IJSC_SC_SC_EEENS5_IJNSA_ILi0EEESW_SW_EEEEENS5_IJNS4_10UnderscoreESZ_SZ_EEEEENS4_13SM90_TMA_LOADENS4_14ComposedLayoutINS4_7SwizzleILi2ELi4ELi3EEENS4_18smem_ptr_flag_bitsILi16EEENSU_INS5_IJNSA_ILi8EEESH_EEENS5_IJSH_SC_EEEEEEEvNS4_8identityENS4_23SM90_TMA_LOAD_MULTICASTES1C_vS1D_EENS_8epilogue10collective6detail29Sm90TmaWarpSpecializedAdapterINS1H_15DefaultEpilogueISJ_SK_SK_NS1G_6thread17LinearCombinationISJ_Li1EffLNS1L_9ScaleType4KindE0ELNS_15FloatRoundStyleE2ESJ_EENS1_15EpilogueDefaultEEEEEvvEEEEvNT_6ParamsE,(.L_x_186 - _ZN7cutlass13device_kernelINS_4gemm6kernel13GemmUniversalIN4cute5tupleIJiiiiEEENS1_10collective13CollectiveMmaINS1_34MainloopSm90TmaGmmaWarpSpecializedILi28ENS5_IJNS4_1CILi2EEENSA_ILi1EEESC_EEENS1_32KernelTmaWarpSpecializedPingpongEEENS5_IJNSA_ILi64EEESG_NSA_ILi32EEEEEENS_6half_tENS5_IJlSC_lEEESJ_SK_NS4_8TiledMMAINS4_8MMA_AtomIJNS4_4SM904GMMA25MMA_64x64x16_F32F16F16_SSILNSO_5MajorE0ELSQ_0ELNSO_7ScaleInE1ELSR_1EEEEEENS4_6LayoutINS5_IJSC_SC_SC_EEENS5_IJNSA_ILi0EEESW_SW_EEEEENS5_IJNS4_10UnderscoreESZ_SZ_EEEEENS4_13SM90_TMA_LOADENS4_14ComposedLayoutINS4_7SwizzleILi2ELi4ELi3EEENS4_18smem_ptr_flag_bitsILi16EEENSU_INS5_IJNSA_ILi8EEESH_EEENS5_IJSH_SC_EEEEEEEvNS4_8identityENS4_23SM90_TMA_LOAD_MULTICASTES1C_vS1D_EENS_8epilogue10collective6detail29Sm90TmaWarpSpecializedAdapterINS1H_15DefaultEpilogueISJ_SK_SK_NS1G_6thread17LinearCombinationISJ_Li1EffLNS1L_9ScaleType4KindE0ELNS_15FloatRoundStyleE2ESJ_EENS1_15EpilogueDefaultEEEEEvvEEEEvNT_6ParamsE)
        .other          _ZN7cutlass13device_kernelINS_4gemm6kernel13GemmUniversalIN4cute5tupleIJiiiiEEENS1_10collective13CollectiveMmaINS1_34MainloopSm90TmaGmmaWarpSpecializedILi28ENS5_IJNS4_1CILi2EEENSA_ILi1EEESC_EEENS1_32KernelTmaWarpSpecializedPingpongEEENS5_IJNSA_ILi64EEESG_NSA_ILi32EEEEEENS_6half_tENS5_IJlSC_lEEESJ_SK_NS4_8TiledMMAINS4_8MMA_AtomIJNS4_4SM904GMMA25MMA_64x64x16_F32F16F16_SSILNSO_5MajorE0ELSQ_0ELNSO_7ScaleInE1ELSR_1EEEEEENS4_6LayoutINS5_IJSC_SC_SC_EEENS5_IJNSA_ILi0EEESW_SW_EEEEENS5_IJNS4_10UnderscoreESZ_SZ_EEEEENS4_13SM90_TMA_LOADENS4_14ComposedLayoutINS4_7SwizzleILi2ELi4ELi3EEENS4_18smem_ptr_flag_bitsILi16EEENSU_INS5_IJNSA_ILi8EEESH_EEENS5_IJSH_SC_EEEEEEEvNS4_8identityENS4_23SM90_TMA_LOAD_MULTICASTES1C_vS1D_EENS_8epilogue10collective6detail29Sm90TmaWarpSpecializedAdapterINS1H_15DefaultEpilogueISJ_SK_SK_NS1G_6thread17LinearCombinationISJ_Li1EffLNS1L_9ScaleType4KindE0ELNS_15FloatRoundStyleE2ESJ_EENS1_15EpilogueDefaultEEEEEvvEEEEvNT_6ParamsE,@"STO_CUDA_ENTRY STV_DEFAULT"
_ZN7cutlass13device_kernelINS_4gemm6kernel13GemmUniversalIN4cute5tupleIJiiiiEEENS1_10collective13CollectiveMmaINS1_34MainloopSm90TmaGmmaWarpSpecializedILi28ENS5_IJNS4_1CILi2EEENSA_ILi1EEESC_EEENS1_32KernelTmaWarpSpecializedPingpongEEENS5_IJNSA_ILi64EEESG_NSA_ILi32EEEEEENS_6half_tENS5_IJlSC_lEEESJ_SK_NS4_8TiledMMAINS4_8MMA_AtomIJNS4_4SM904GMMA25MMA_64x64x16_F32F16F16_SSILNSO_5MajorE0ELSQ_0ELNSO_7ScaleInE1ELSR_1EEEEEENS4_6LayoutINS5_IJSC_SC_SC_EEENS5_IJNSA_ILi0EEESW_SW_EEEEENS5_IJNS4_10UnderscoreESZ_SZ_EEEEENS4_13SM90_TMA_LOADENS4_14ComposedLayoutINS4_7SwizzleILi2ELi4ELi3EEENS4_18smem_ptr_flag_bitsILi16EEENSU_INS5_IJNSA_ILi8EEESH_EEENS5_IJSH_SC_EEEEEEEvNS4_8identityENS4_23SM90_TMA_LOAD_MULTICASTES1C_vS1D_EENS_8epilogue10collective6detail29Sm90TmaWarpSpecializedAdapterINS1H_15DefaultEpilogueISJ_SK_SK_NS1G_6thread17LinearCombinationISJ_Li1EffLNS1L_9ScaleType4KindE0ELNS_15FloatRoundStyleE2ESJ_EENS1_15EpilogueDefaultEEEEEvvEEEEvNT_6ParamsE:
[----:B------:R-:W0:Y:S02]  /*0000*/  LDC R1, c[0x0][0x28] ;  /* 0x00000a00ff017b82 */ /* 0x000e240000000800 */
[----:B0-----:R-:W-:Y:S01]  /*0010*/  VIADD R1, R1, 0xfffffff8 ;  /* 0xfffffff801017836 */ /* 0x001fe20000000000 */
[----:B------:R-:W0:Y:S01]  /*0020*/  S2R R4, SR_TID.X ;  /* 0x0000000000047919 */ /* 0x000e220000002100 */
[----:B------:R-:W-:Y:S01]  /*0030*/  ELECT P0, URZ, PT ;  /* 0x00000000003f782f */ /* 0x000fe20003800000 */
[----:B------:R-:W-:Y:S01]  /*0040*/  BSSY B0, `(.L_x_0) ;  /* 0x000000f000007945 */ /* 0x000fe20003800000 */
[--C-:B0-----:R-:W-:Y:S02]  /*0050*/  SHF.R.U32.HI R2, RZ, 0x5, R4.reuse ;  /* 0x00000005ff027819 */ /* 0x101fe40000011604 */
[----:B------:R-:W-:-:S03]  /*0060*/  SHF.R.U32.HI R7, RZ, 0x7, R4 ;  /* 0x00000007ff077819 */ /* 0x000fc60000011604 */
[----:B------:R-:W0:Y:S04]  /*0070*/  SHFL.IDX PT, R5, R2, RZ, 0x1f ;  /* 0x00001fff02057589 */ /* 0x000e2800000e0000 */
[----:B------:R1:W2:Y:S01]  /*0080*/  SHFL.IDX PT, R10, R7, RZ, 0x1f ;  /* 0x00001fff070a7589 */ /* 0x0002a200000e0000 */
[----:B0-----:R-:W-:-:S13]  /*0090*/  ISETP.NE.OR P0, PT, R5, RZ, !P0 ;  /* 0x000000ff0500720c */ /* 0x001fda0004705670 */
[----:B-12---:R-:W-:Y:S05]  /*00a0*/  @P0 BRA `(.L_x_1) ;  /* 0x0000000000200947 */ /* 0x006fea0003800000 */
[----:B------:R-:W-:Y:S02]  /*00b0*/  ULDC.64 UR4, c[0x0][0x198] ;  /* 0x0000660000047ab9 */ /* 0x000fe40000000a00 */
[----:B------:R-:W-:Y:S02]  /*00c0*/  UIADD3 UR6, UP0, UR4, 0xf0, URZ ;  /* 0x000000f004067890 */ /* 0x000fe4000ff1e03f */
[----:B------:R-:W-:Y:S02]  /*00d0*/  UIADD3 UR4, UP1, UR4, 0x1f0, URZ ;  /* 0x000001f004047890 */ /* 0x000fe4000ff3e03f */
[----:B------:R-:W-:Y:S02]  /*00e0*/  UIADD3.X UR7, URZ, UR5, URZ, UP0, !UPT ;  /* 0x000000053f077290 */ /* 0x000fe400087fe43f */
[----:B------:R-:W-:-:S07]  /*00f0*/  UIADD3.X UR5, URZ, UR5, URZ, UP1, !UPT ;  /* 0x000000053f057290 */ /* 0x000fce0008ffe43f */
[----:B------:R0:W-:Y:S02]  /*0100*/  UTMACCTL.PF [UR6] ;  /* 0x00000000060079b9 */ /* 0x0001e40008040000 */
[----:B------:R0:W-:Y:S02]  /*0110*/  UTMACCTL.PF [UR4] ;  /* 0x00000000040079b9 */ /* 0x0001e40008040000 */
[----:B0-----:R-:W-:Y:S01]  /*0120*/  NOP ;  /* 0x0000000000007918 */ /* 0x001fe20000000000 */
.L_x_1:
[----:B------:R-:W-:Y:S05]  /*0130*/  BSYNC B0 ;  /* 0x0000000000007941 */ /* 0x000fea0003800000 */
.L_x_0:
[----:B------:R-:W0:Y:S01]  /*0140*/  SHFL.IDX PT, R8, R2, RZ, 0x1f ;  /* 0x00001fff02087589 */ /* 0x000e2200000e0000 */
[----:B------:R-:W-:-:S04]  /*0150*/  SHF.R.S32.HI R3, RZ, 0x1f, R4 ;  /* 0x0000001fff037819 */ /* 0x000fc80000011404 */
[----:B------:R-:W-:Y:S02]  /*0160*/  LEA.HI R3, R3, R4, RZ, 0x7 ;  /* 0x0000000403037211 */ /* 0x000fe400078f38ff */
[----:B0-----:R-:W-:-:S13]  /*0170*/  ISETP.NE.AND P0, PT, R8, RZ, PT ;  /* 0x000000ff0800720c */ /* 0x001fda0003f05270 */
[----:B------:R-:W-:Y:S05]  /*0180*/  @P0 BRA `(.L_x_2) ;  /* 0x0000000400240947 */ /* 0x000fea0003800000 */
[----:B------:R-:W-:Y:S01]  /*0190*/  ELECT P0, URZ, PT ;  /* 0x00000000003f782f */ /* 0x000fe20003800000 */
[----:B------:R-:W-:-:S12]  /*01a0*/  BSSY B0, `(.L_x_2) ;  /* 0x0000047000007945 */ /* 0x000fd80003800000 */
[----:B------:R-:W-:Y:S05]  /*01b0*/  @!P0 BRA `(.L_x_3) ;  /* 0x0000000400148947 */ /* 0x000fea0003800000 */
[----:B------:R-:W0:Y:S01]  /*01c0*/  S2UR UR8, SR_CgaCtaId ;  /* 0x00000000000879c3 */ /* 0x000e220000008800 */
[----:B------:R-:W-:Y:S01]  /*01d0*/  UMOV UR4, 0x400 ;  /* 0x0000040000047882 */ /* 0x000fe20000000000 */
[----:B------:R-:W-:Y:S01]  /*01e0*/  UMOV UR5, 0x1 ;  /* 0x0000000100057882 */ /* 0x000fe20000000000 */
[----:B------:R-:W-:Y:S02]  /*01f0*/  UMOV UR6, 0x2 ;  /* 0x0000000200067882 */ /* 0x000fe40000000000 */
[----:B------:R-:W-:-:S04]  /*0200*/  UIADD3 UR6, -UR6, 0x100000, URZ ;  /* 0x0010000006067890 */ /* 0x000fc8000fffe13f */
[----:B------:R-:W-:Y:S02]  /*0210*/  USHF.L.U32 UR7, UR6, 0xb, URZ ;  /* 0x0000000b06077899 */ /* 0x000fe4000800063f */
[----:B------:R-:W-:Y:S02]  /*0220*/  USHF.L.U32 UR6, UR6, 0x1, URZ ;  /* 0x0000000106067899 */ /* 0x000fe4000800063f */
[----:B0-----:R-:W-:Y:S02]  /*0230*/  ULEA UR8, UR8, UR4, 0x18 ;  /* 0x0000000408087291 */ /* 0x001fe4000f8ec03f */
[----:B------:R-:W-:-:S04]  /*0240*/  UIADD3 UR4, -UR5, 0x100000, URZ ;  /* 0x0010000005047890 */ /* 0x000fc8000fffe13f */
[----:B------:R-:W-:Y:S02]  /*0250*/  USHF.L.U32 UR5, UR4, 0xb, URZ ;  /* 0x0000000b04057899 */ /* 0x000fe4000800063f */
[----:B------:R-:W-:Y:S01]  /*0260*/  USHF.L.U32 UR4, UR4, 0x1, URZ ;  /* 0x0000000104047899 */ /* 0x000fe2000800063f */
[----:B------:R-:W0:Y:S11]  /*0270*/  FENCE.VIEW.ASYNC.S ;  /* 0x00000000000073c6 */ /* 0x000e360000000000 */
[----:B0-----:R0:W1:Y:S01]  /*0280*/  SYNCS.EXCH.64 URZ, [UR8], UR4 ;  /* 0x00000004083f75b2 */ /* 0x0010620008000100 */
[----:B------:R0:W2:Y:S01]  /*0290*/  SYNCS.EXCH.64 URZ, [UR8+0xe0], UR6 ;  /* 0x0000e006083f75b2 */ /* 0x0000a20008000100 */
[----:B------:R0:W3:Y:S01]  /*02a0*/  SYNCS.EXCH.64 URZ, [UR8+0x8], UR4 ;  /* 0x00000804083f75b2 */ /* 0x0000e20008000100 */
[----:B------:R0:W4:Y:S01]  /*02b0*/  SYNCS.EXCH.64 URZ, [UR8+0xe8], UR6 ;  /* 0x0000e806083f75b2 */ /* 0x0001220008000100 */
[----:B------:R0:W0:Y:S01]  /*02c0*/  SYNCS.EXCH.64 URZ, [UR8+0x10], UR4 ;  /* 0x00001004083f75b2 */ /* 0x0000220008000100 */
        /* <DEDUP_REMOVED lines=51> */
[----:B-1234-:R-:W-:Y:S01]  /*0600*/  NOP ;  /* 0x0000000000007918 */ /* 0x01efe20000000000 */
.L_x_3:
[----:B0-----:R-:W-:Y:S05]  /*0610*/  BSYNC B0 ;  /* 0x0000000000007941 */ /* 0x001fea0003800000 */
.L_x_2:
[----:B------:R-:W0:Y:S01]  /*0620*/  SHFL.IDX PT, R13, R2, RZ, 0x1f ;  /* 0x00001fff020d7589 */ /* 0x000e2200000e0000 */
[----:B------:R-:W1:Y:S01]  /*0630*/  S2UR UR12, SR_CTAID.X ;  /* 0x00000000000c79c3 */ /* 0x000e620000002500 */
[----:B------:R-:W-:Y:S02]  /*0640*/  LOP3.LUT R3, R3, 0xffffff80, RZ, 0xc0, !PT ;  /* 0xffffff8003037812 */ /* 0x000fe400078ec0ff */
[----:B------:R-:W-:Y:S01]  /*0650*/  ELECT P0, URZ, PT ;  /* 0x00000000003f782f */ /* 0x000fe20003800000 */
[----:B------:R2:W3:Y:S01]  /*0660*/  SHFL.IDX PT, R12, R2, RZ, 0x1f ;  /* 0x00001fff020c7589 */ /* 0x0004e200000e0000 */
[----:B------:R-:W-:Y:S01]  /*0670*/  ELECT P1, URZ, PT ;  /* 0x00000000003f782f */ /* 0x000fe20003820000 */
[----:B------:R-:W-:Y:S01]  /*0680*/  NOP ;  /* 0x0000000000007918 */ /* 0x000fe20000000000 */
[----:B------:R-:W-:Y:S01]  /*0690*/  IMAD.IADD R3, R4, 0x1, -R3 ;  /* 0x0000000104037824 */ /* 0x000fe200078e0a03 */
[----:B------:R-:W4:Y:S01]  /*06a0*/  S2R R6, SR_CTAID.Y ;  /* 0x0000000000067919 */ /* 0x000f220000002600 */
[----:B------:R-:W-:Y:S01]  /*06b0*/  ULDC UR4, c[0x0][0x150] ;  /* 0x0000540000047ab9 */ /* 0x000fe20000000800 */
[----:B------:R-:W5:Y:S01]  /*06c0*/  LDC R14, c[0x0][0x144] ;  /* 0x00005100ff0e7b82 */ /* 0x000f620000000800 */
[----:B------:R-:W-:Y:S01]  /*06d0*/  UMOV UR11, 0x80 ;  /* 0x00000080000b7882 */ /* 0x000fe20000000000 */
[----:B------:R-:W-:Y:S01]  /*06e0*/  SHF.R.S32.HI R0, RZ, 0x1f, R3 ;  /* 0x0000001fff007819 */ /* 0x000fe20000011403 */
[----:B------:R-:W-:Y:S01]  /*06f0*/  NOP ;  /* 0x0000000000007918 */ /* 0x000fe20000000000 */
[C---:B------:R-:W-:Y:S01]  /*0700*/  VIADD R35, R10.reuse, 0xffffffff ;  /* 0xffffffff0a237836 */ /* 0x040fe20000000000 */
[----:B------:R-:W-:Y:S01]  /*0710*/  ISETP.NE.AND P4, PT, R10, RZ, PT ;  /* 0x000000ff0a00720c */ /* 0x000fe20003f85270 */
[----:B------:R-:W-:Y:S01]  /*0720*/  IMAD.MOV.U32 R57, RZ, RZ, 0x1 ;  /* 0x00000001ff397424 */ /* 0x000fe200078e00ff */
[----:B------:R-:W-:Y:S01]  /*0730*/  LEA.HI R9, R0, R3, RZ, 0x3 ;  /* 0x0000000300097211 */ /* 0x000fe200078f18ff */
[----:B------:R-:W5:Y:S01]  /*0740*/  LDC R15, c[0x0][0x140] ;  /* 0x00005000ff0f7b82 */ /* 0x000f620000000800 */
[----:B------:R-:W-:-:S02]  /*0750*/  ISETP.GE.U32.AND P6, PT, R35, 0x2, PT ;  /* 0x000000022300780c */ /* 0x000fc40003fc6070 */
[--C-:B------:R-:W-:Y:S02]  /*0760*/  SHF.R.S32.HI R11, RZ, 0x3, R9.reuse ;  /* 0x00000003ff0b7819 */ /* 0x100fe40000011409 */
[----:B--2---:R-:W-:Y:S02]  /*0770*/  SHF.R.S32.HI R2, RZ, 0x1f, R9 ;  /* 0x0000001fff027819 */ /* 0x004fe40000011409 */
[----:B------:R-:W-:Y:S01]  /*0780*/  SHF.R.S32.HI R9, RZ, 0x1f, R8 ;  /* 0x0000001fff097819 */ /* 0x000fe20000011408 */
[----:B------:R-:W2:Y:S01]  /*0790*/  LDC R25, c[0x0][0x148] ;  /* 0x00005200ff197b82 */ /* 0x000ea20000000800 */
[----:B0-----:R-:W-:Y:S02]  /*07a0*/  ISETP.NE.OR P0, PT, R13, RZ, !P0 ;  /* 0x000000ff0d00720c */ /* 0x001fe40004705670 */
[----:B-1----:R-:W-:Y:S02]  /*07b0*/  I2FP.F32.U32 R13, UR12 ;  /* 0x0000000c000d7c45 */ /* 0x002fe40008201000 */
[----:B------:R-:W-:-:S02]  /*07c0*/  LEA.HI R2, R2, R11, RZ, 0x2 ;  /* 0x0000000b02027211 */ /* 0x000fc400078f10ff */
[----:B------:R-:W-:Y:S01]  /*07d0*/  LEA.HI R9, R9, R8, RZ, 0x2 ;  /* 0x0000000809097211 */ /* 0x000fe200078f10ff */
[----:B------:R-:W-:Y:S01]  /*07e0*/  FMUL R13, R13, UR4 ;  /* 0x000000040d0d7c20 */ /* 0x000fe20008400000 */
[----:B---3--:R-:W-:Y:S01]  /*07f0*/  ISETP.NE.OR P1, PT, R12, RZ, !P1 ;  /* 0x000000ff0c00720c */ /* 0x008fe20004f25670 */
[----:B------:R-:W-:Y:S01]  /*0800*/  ULDC UR4, c[0x0][0x154] ;  /* 0x0000550000047ab9 */ /* 0x000fe20000000800 */
[----:B------:R-:W-:Y:S02]  /*0810*/  LOP3.LUT R12, R2, 0xfffffffc, RZ, 0xc0, !PT ;  /* 0xfffffffc020c7812 */ /* 0x000fe400078ec0ff */
[----:B------:R-:W-:Y:S01]  /*0820*/  LOP3.LUT R9, R9, 0x3ffffffc, RZ, 0xc0, !PT ;  /* 0x3ffffffc09097812 */ /* 0x000fe200078ec0ff */
[----:B------:R-:W0:Y:S01]  /*0830*/  F2I.U32.TRUNC.NTZ R13, R13 ;  /* 0x0000000d000d7305 */ /* 0x000e22000020f000 */
[----:B------:R-:W-:Y:S01]  /*0840*/  SHF.R.S32.HI R2, RZ, 0x1f, R5 ;  /* 0x0000001fff027819 */ /* 0x000fe20000011405 */
[----:B------:R-:W-:Y:S01]  /*0850*/  IMAD.IADD R12, R11, 0x1, -R12 ;  /* 0x000000010b0c7824 */ /* 0x000fe200078e0a0c */
[----:B------:R-:W-:Y:S01]  /*0860*/  VOTEU.ALL UP1, P0 ;  /* 0x00000000003f7886 */ /* 0x000fe20000020000 */
[----:B------:R-:W-:Y:S01]  /*0870*/  IMAD.IADD R9, R8, 0x1, -R9 ;  /* 0x0000000108097824 */ /* 0x000fe200078e0a09 */
[----:B------:R-:W-:Y:S01]  /*0880*/  LEA.HI R2, R2, R5, RZ, 0x2 ;  /* 0x0000000502027211 */ /* 0x000fe200078f10ff */
[----:B------:R-:W-:Y:S01]  /*0890*/  VOTEU.ALL UP0, P0 ;  /* 0x00000000003f7886 */ /* 0x000fe20000000000 */
[----:B----4-:R-:W-:Y:S01]  /*08a0*/  I2FP.F32.U32 R8, R6 ;  /* 0x0000000600087245 */ /* 0x010fe20000201000 */
[----:B------:R-:W-:Y:S01]  /*08b0*/  IMAD R9, R9, 0x4, R12 ;  /* 0x0000000409097824 */ /* 0x000fe200078e020c */
[----:B------:R-:W-:Y:S01]  /*08c0*/  LOP3.LUT R2, R2, 0xfffffffc, RZ, 0xc0, !PT ;  /* 0xfffffffc02027812 */ /* 0x000fe200078ec0ff */
[----:B------:R-:W-:Y:S01]  /*08d0*/  VOTEU.ALL UP2, P1 ;  /* 0x00000000003f7886 */ /* 0x000fe20000840000 */
[----:B------:R-:W1:Y:S01]  /*08e0*/  @!UP1 S2UR UR7, SR_CgaCtaId ;  /* 0x00000000000799c3 */ /* 0x000e620000008800 */
[----:B------:R-:W-:Y:S01]  /*08f0*/  FMUL R8, R8, UR4 ;  /* 0x0000000408087c20 */ /* 0x000fe20008400000 */
[----:B------:R-:W-:Y:S01]  /*0900*/  IMAD.SHL.U32 R56, R9, 0x4, RZ ;  /* 0x0000000409387824 */ /* 0x000fe200078e00ff */
[----:B------:R-:W-:Y:S01]  /*0910*/  UMOV UR4, 0x20 ;  /* 0x0000002000047882 */ /* 0x000fe20000000000 */
[----:B------:R-:W-:Y:S01]  /*0920*/  IMAD.IADD R5, R5, 0x1, -R2 ;  /* 0x0000000105057824 */ /* 0x000fe200078e0a02 */
[----:B------:R-:W-:Y:S01]  /*0930*/  LEA.HI R2, R9, R9, RZ, 0x1 ;  /* 0x0000000909027211 */ /* 0x000fe200078f08ff */
[----:B0-----:R-:W-:Y:S01]  /*0940*/  IMAD.MOV R13, RZ, RZ, -R13 ;  /* 0x000000ffff0d7224 */ /* 0x001fe200078e0a0d */
[----:B------:R-:W0:Y:S01]  /*0950*/  F2I.U32.TRUNC.NTZ R8, R8 ;  /* 0x0000000800087305 */ /* 0x000e22000020f000 */
[----:B------:R-:W3:Y:S01]  /*0960*/  @!UP2 S2UR UR10, SR_CgaCtaId ;  /* 0x00000000000aa9c3 */ /* 0x000ee20000008800 */
[----:B------:R-:W-:Y:S01]  /*0970*/  LOP3.LUT R2, R2, 0xfffffffe, RZ, 0xc0, !PT ;  /* 0xfffffffe02027812 */ /* 0x000fe200078ec0ff */
[----:B-----5:R-:W-:Y:S01]  /*0980*/  IMAD R21, R14, R13, UR12 ;  /* 0x0000000c0e157e24 */ /* 0x020fe2000f8e020d */
[----:B------:R-:W-:Y:S01]  /*0990*/  @!UP1 UMOV UR6, 0x400 ;  /* 0x0000040000069882 */ /* 0x000fe20000000000 */
[----:B------:R-:W-:-:S04]  /*09a0*/  @!UP1 UIADD3 UR4, -UR4, 0x100000, URZ ;  /* 0x0010000004049890 */ /* 0x000fc8000fffe13f */
[----:B------:R-:W-:Y:S02]  /*09b0*/  @!UP1 USHF.L.U32 UR5, UR4, 0xb, URZ ;  /* 0x0000000b04059899 */ /* 0x000fe4000800063f */
[----:B------:R-:W-:Y:S01]  /*09c0*/  @!UP1 USHF.L.U32 UR4, UR4, 0x1, URZ ;  /* 0x0000000104049899 */ /* 0x000fe2000800063f */
[C---:B------:R-:W-:Y:S01]  /*09d0*/  LOP3.LUT R56, R9.reuse, 0xc, R56, 0x78, !PT ;  /* 0x0000000c09387812 */ /* 0x040fe200078e7838 */
[----:B------:R-:W-:Y:S01]  /*09e0*/  IMAD.IADD R2, R9, 0x1, -R2 ;  /* 0x0000000109027824 */ /* 0x000fe200078e0a02 */
[----:B------:R-:W-:Y:S01]  /*09f0*/  @!UP2 UMOV UR9, 0x400 ;  /* 0x000004000009a882 */ /* 0x000fe20000000000 */
[----:B------:R-:W-:Y:S01]  /*0a00*/  VOTEU.ALL UP3, P1 ;  /* 0x00000000003f7886 */ /* 0x000fe20000860000 */
[----:B------:R-:W-:Y:S01]  /*0a10*/  VOTEU.ALL UP4, P1 ;  /* 0x00000000003f7886 */ /* 0x000fe20000880000 */
[----:B------:R-:W-:Y:S01]  /*0a20*/  VOTEU.ALL UP5, P1 ;  /* 0x00000000003f7886 */ /* 0x000fe200008a0000 */
[----:B------:R-:W-:Y:S01]  /*0a30*/  ISETP.NE.AND P3, PT, R2, R21, PT ;  /* 0x000000150200720c */ /* 0x000fe20003f65270 */
[----:B------:R4:W4:Y:S01]  /*0a40*/  SHFL.IDX PT, R14, R7, RZ, 0x1f ;  /* 0x00001fff070e7589 */ /* 0x00092200000e0000 */
[----:B------:R-:W-:Y:S01]  /*0a50*/  ISETP.EQ.U32.AND P2, PT, R15, 0x1, PT ;  /* 0x000000010f00780c */ /* 0x000fe20003f42070 */
[----:B0-----:R-:W-:Y:S01]  /*0a60*/  IMAD.MOV R20, RZ, RZ, -R8 ;  /* 0x000000ffff147224 */ /* 0x001fe200078e0a08 */
[----:B-1----:R-:W-:-:S02]  /*0a70*/  @!UP1 ULEA UR8, UR7, UR6, 0x18 ;  /* 0x0000000607089291 */ /* 0x002fc4000f8ec03f */
[----:B------:R-:W-:-:S04]  /*0a80*/  @!UP2 UIADD3 UR6, -UR11, 0x100000, URZ ;  /* 0x001000000b06a890 */ /* 0x000fc8000fffe13f */
[----:B------:R-:W-:Y:S02]  /*0a90*/  @!UP2 USHF.L.U32 UR7, UR6, 0xb, URZ ;  /* 0x0000000b0607a899 */ /* 0x000fe4000800063f */
[----:B------:R-:W-:Y:S01]  /*0aa0*/  @!UP2 USHF.L.U32 UR6, UR6, 0x1, URZ ;  /* 0x000000010606a899 */ /* 0x000fe2000800063f */
[----:B--2---:R-:W-:Y:S01]  /*0ab0*/  IMAD R9, R25, R20, R6 ;  /* 0x0000001419097224 */ /* 0x004fe200078e0206 */
[----:B------:R-:W-:Y:S01]  /*0ac0*/  VOTEU.ALL UP1, P0 ;  /* 0x00000000003f7886 */ /* 0x000fe20000020000 */
[----:B------:R-:W-:Y:S01]  /*0ad0*/  LOP3.LUT P0, RZ, R3, 0x7, RZ, 0xc0, !PT ;  /* 0x0000000703ff7812 */ /* 0x000fe2000780c0ff */
[----:B---3--:R-:W-:Y:S01]  /*0ae0*/  @!UP2 ULEA UR9, UR10, UR9, 0x18 ;  /* 0x000000090a09a291 */ /* 0x008fe2000f8ec03f */
[----:B------:R-:W-:Y:S01]  /*0af0*/  @P3 LEA.HI R2, R56, R56, RZ, 0x1 ;  /* 0x0000003838023211 */ /* 0x000fe200078f08ff */
[----:B------:R-:W-:Y:S01]  /*0b00*/  VOTEU.ALL UP2, P1 ;  /* 0x00000000003f7886 */ /* 0x000fe20000840000 */
[----:B------:R-:W-:Y:S01]  /*0b10*/  ISETP.NE.AND P1, PT, R5, 0x3, PT ;  /* 0x000000030500780c */ /* 0x000fe20003f25270 */
[----:B------:R-:W0:Y:S02]  /*0b20*/  FENCE.VIEW.ASYNC.S ;  /* 0x00000000000073c6 */ /* 0x000e240000000000 */
[----:B0-----:R0:W1:Y:S01]  /*0b30*/  @!UP0 SYNCS.EXCH.64 URZ, [UR8+0x1f0], UR4 ;  /* 0x0001f004083f85b2 */ /* 0x0010620008000100 */
[----:B------:R-:W-:-:S02]  /*0b40*/  @P3 SHF.R.S32.HI R2, RZ, 0x1, R2 ;  /* 0x00000001ff023819 */ /* 0x000fc40000011402 */
[----:B------:R-:W-:Y:S02]  /*0b50*/  ISETP.EQ.OR P1, PT, R5, RZ, !P1 ;  /* 0x000000ff0500720c */ /* 0x000fe40004f22670 */
[----:B------:R-:W-:Y:S02]  /*0b60*/  @P3 ISETP.NE.AND P5, PT, R2, R9, PT ;  /* 0x000000090200320c */ /* 0x000fe40003fa5270 */
[----:B------:R-:W-:Y:S02]  /*0b70*/  ISETP.LT.U32.AND P0, PT, R56, 0x2, !P0 ;  /* 0x000000023800780c */ /* 0x000fe40004701070 */
[----:B------:R-:W-:Y:S02]  /*0b80*/  ISETP.EQ.AND P1, PT, R10, RZ, P1 ;  /* 0x000000ff0a00720c */ /* 0x000fe40000f22270 */
[----:B------:R-:W-:Y:S02]  /*0b90*/  SEL R2, RZ, 0x1, !P0 ;  /* 0x00000001ff027807 */ /* 0x000fe40004000000 */
[----:B------:R-:W-:-:S02]  /*0ba0*/  @P3 SEL R57, RZ, 0x1, P5 ;  /* 0x00000001ff393807 */ /* 0x000fc40002800000 */
[----:B------:R-:W-:Y:S01]  /*0bb0*/  SEL R16, RZ, 0x1, !P1 ;  /* 0x00000001ff107807 */ /* 0x000fe20004800000 */
[----:B------:R0:W2:Y:S01]  /*0bc0*/  @!UP1 SYNCS.EXCH.64 URZ, [UR8+0x1f8], UR4 ;  /* 0x0001f804083f95b2 */ /* 0x0000a20008000100 */
[----:B------:R-:W-:Y:S01]  /*0bd0*/  NOP ;  /* 0x0000000000007918 */ /* 0x000fe20000000000 */
[----:B------:R-:W-:Y:S02]  /*0be0*/  LOP3.LUT R57, R57, R2, RZ, 0xc0, !PT ;  /* 0x0000000239397212 */ /* 0x000fe400078ec0ff */
[----:B------:R-:W-:Y:S01]  /*0bf0*/  SEL R16, R16, 0x2, P6 ;  /* 0x0000000210107807 */ /* 0x000fe20003000000 */
[----:B------:R0:W3:Y:S01]  /*0c00*/  @!UP2 SYNCS.EXCH.64 URZ, [UR9+0x1d0], UR6 ;  /* 0x0001d006093fa5b2 */ /* 0x0000e20008000100 */
[----:B------:R0:W0:Y:S01]  /*0c10*/  @!UP3 SYNCS.EXCH.64 URZ, [UR9+0x1d8], UR6 ;  /* 0x0001d806093fb5b2 */ /* 0x0000220008000100 */
[----:B------:R0:W0:Y:S01]  /*0c20*/  @!UP4 SYNCS.EXCH.64 URZ, [UR9+0x1e0], UR6 ;  /* 0x0001e006093fc5b2 */ /* 0x0000220008000100 */
[----:B------:R0:W0:Y:S01]  /*0c30*/  @!UP5 SYNCS.EXCH.64 URZ, [UR9+0x1e8], UR6 ;  /* 0x0001e806093fd5b2 */ /* 0x0000220008000100 */
[----:B------:R-:W-:Y:S01]  /*0c40*/  NOP ;  /* 0x0000000000007918 */ /* 0x000fe20000000000 */
[----:B-1--4-:R-:W-:Y:S05]  /*0c50*/  @!P2 BRA `(.L_x_4) ;  /* 0x000000000008a947 */ /* 0x012fea0003800000 */
[----:B0-23--:R-:W-:Y:S01]  /*0c60*/  UCGABAR_ARV ;  /* 0x00000000000079c7 */ /* 0x00dfe20008000000 */
[----:B------:R-:W-:Y:S05]  /*0c70*/  BRA `(.L_x_5) ;  /* 0x0000000000047947 */ /* 0x000fea0003800000 */
.L_x_4:
[----:B0-23--:R-:W-:Y:S01]  /*0c80*/  NOP ;  /* 0x0000000000007918 */ /* 0x00dfe20000000000 */
.L_x_5:
[----:B------:R-:W-:Y:S01]  /*0c90*/  ULDC.64 UR4, c[0x0][0x598] ;  /* 0x0001660000047ab9 */ /* 0x000fe20000000a00 */
[----:B------:R-:W-:Y:S01]  /*0ca0*/  ULDC.64 UR36, c[0x0][0x208] ;  /* 0x0000820000247ab9 */ /* 0x000fe20000000a00 */
[----:B------:R-:W-:-:S04]  /*0cb0*/  ISETP.NE.U32.AND P0, PT, RZ, UR4, PT ;  /* 0x00000004ff007c0c */ /* 0x000fc8000bf05070 */
[----:B------:R-:W-:-:S13]  /*0cc0*/  ISETP.NE.AND.EX P0, PT, RZ, UR5, PT, P0 ;  /* 0x00000005ff007c0c */ /* 0x000fda000bf05300 */
[----:B------:R-:W-:Y:S05]  /*0cd0*/  @!P0 BRA `(.L_x_6) ;  /* 0x00000000001c8947 */ /* 0x000fea0003800000 */
[----:B------:R-:W0:Y:S02]  /*0ce0*/  LDC.64 R8, c[0x0][0x598] ;  /* 0x00016600ff087b82 */ /* 0x000e240000000a00 */
[----:B0-----:R-:W2:Y:S02]  /*0cf0*/  LDG.E.64 R8, desc[UR36][R8.64] ;  /* 0x0000002408087981 */ /* 0x001ea4000c1e1b00 */
[----:B--2---:R-:W-:-:S04]  /*0d00*/  ISETP.NE.U32.AND P0, PT, R8, RZ, PT ;  /* 0x000000ff0800720c */ /* 0x004fc80003f05070 */
[----:B------:R-:W-:-:S13]  /*0d10*/  ISETP.NE.AND.EX P0, PT, R9, RZ, PT, P0 ;  /* 0x000000ff0900720c */ /* 0x000fda0003f05300 */
[----:B------:R-:W-:Y:S05]  /*0d20*/  @!P0 BRA `(.L_x_6) ;  /* 0x0000000000088947 */ /* 0x000fea0003800000 */
[----:B------:R0:W5:Y:S01]  /*0d30*/  LD.E R58, desc[UR36][R8.64] ;  /* 0x00000024083a7980 */ /* 0x000162000c101900 */
[----:B------:R-:W-:Y:S05]  /*0d40*/  BRA `(.L_x_7) ;  /* 0x0000000000247947 */ /* 0x000fea0003800000 */
.L_x_6:
[----:B------:R-:W-:Y:S02]  /*0d50*/  ULDC.64 UR4, c[0x0][0x588] ;  /* 0x0001620000047ab9 */ /* 0x000fe40000000a00 */
[----:B------:R-:W-:-:S04]  /*0d60*/  ISETP.NE.U32.AND P0, PT, RZ, UR4, PT ;  /* 0x00000004ff007c0c */ /* 0x000fc8000bf05070 */
[----:B------:R-:W-:-:S13]  /*0d70*/  ISETP.NE.AND.EX P0, PT, RZ, UR5, PT, P0 ;  /* 0x00000005ff007c0c */ /* 0x000fda000bf05300 */
[----:B------:R-:W-:Y:S05]  /*0d80*/  @!P0 BRA `(.L_x_8) ;  /* 0x00000000000c8947 */ /* 0x000fea0003800000 */
[----:B------:R-:W0:Y:S02]  /*0d90*/  LDC.64 R58, c[0x0][0x588] ;  /* 0x00016200ff3a7b82 */ /* 0x000e240000000a00 */
[----:B0-----:R1:W5:Y:S01]  /*0da0*/  LDG.E R58, desc[UR36][R58.64] ;  /* 0x000000243a3a7981 */ /* 0x001362000c1e1900 */
[----:B------:R-:W-:Y:S05]  /*0db0*/  BRA `(.L_x_7) ;  /* 0x0000000000087947 */ /* 0x000fea0003800000 */
.L_x_8:
[----:B------:R-:W-:Y:S02]  /*0dc0*/  ULDC UR4, c[0x0][0x580] ;  /* 0x0001600000047ab9 */ /* 0x000fe40000000800 */
[----:B------:R-:W-:-:S07]  /*0dd0*/  IMAD.U32 R58, RZ, RZ, UR4 ;  /* 0x00000004ff3a7e24 */ /* 0x000fce000f8e00ff */
.L_x_7:
[----:B------:R-:W-:Y:S02]  /*0de0*/  ULDC.64 UR4, c[0x0][0x5a0] ;  /* 0x0001680000047ab9 */ /* 0x000fe40000000a00 */
[----:B------:R-:W-:-:S04]  /*0df0*/  ISETP.NE.U32.AND P0, PT, RZ, UR4, PT ;  /* 0x00000004ff007c0c */ /* 0x000fc8000bf05070 */
[----:B------:R-:W-:-:S13]  /*0e00*/  ISETP.NE.AND.EX P0, PT, RZ, UR5, PT, P0 ;  /* 0x00000005ff007c0c */ /* 0x000fda000bf05300 */
[----:B------:R-:W-:Y:S05]  /*0e10*/  @!P0 BRA `(.L_x_9) ;  /* 0x00000000001c8947 */ /* 0x000fea0003800000 */
[----:B0-----:R-:W0:Y:S02]  /*0e20*/  LDC.64 R8, c[0x0][0x5a0] ;  /* 0x00016800ff087b82 */ /* 0x001e240000000a00 */
[----:B0-----:R-:W2:Y:S02]  /*0e30*/  LDG.E.64 R8, desc[UR36][R8.64] ;  /* 0x0000002408087981 */ /* 0x001ea4000c1e1b00 */
[----:B--2---:R-:W-:-:S04]  /*0e40*/  ISETP.NE.U32.AND P0, PT, R8, RZ, PT ;  /* 0x000000ff0800720c */ /* 0x004fc80003f05070 */
[----:B------:R-:W-:-:S13]  /*0e50*/  ISETP.NE.AND.EX P0, PT, R9, RZ, PT, P0 ;  /* 0x000000ff0900720c */ /* 0x000fda0003f05300 */
[----:B------:R-:W-:Y:S05]  /*0e60*/  @!P0 BRA `(.L_x_9) ;  /* 0x0000000000088947 */ /* 0x000fea0003800000 */
[----:B-1----:R0:W5:Y:S01]  /*0e70*/  LD.E R59, desc[UR36][R8.64] ;  /* 0x00000024083b7980 */ /* 0x002162000c101900 */
[----:B------:R-:W-:Y:S05]  /*0e80*/  BRA `(.L_x_10) ;  /* 0x0000000000247947 */ /* 0x000fea0003800000 */
.L_x_9:
[----:B------:R-:W-:Y:S02]  /*0e90*/  ULDC.64 UR4, c[0x0][0x590] ;  /* 0x0001640000047ab9 */ /* 0x000fe40000000a00 */
[----:B------:R-:W-:-:S04]  /*0ea0*/  ISETP.NE.U32.AND P0, PT, RZ, UR4, PT ;  /* 0x00000004ff007c0c */ /* 0x000fc8000bf05070 */
[----:B------:R-:W-:-:S13]  /*0eb0*/  ISETP.NE.AND.EX P0, PT, RZ, UR5, PT, P0 ;  /* 0x00000005ff007c0c */ /* 0x000fda000bf05300 */
[----:B------:R-:W-:Y:S05]  /*0ec0*/  @!P0 BRA `(.L_x_11) ;  /* 0x00000000000c8947 */ /* 0x000fea0003800000 */
[----:B0-----:R-:W1:Y:S02]  /*0ed0*/  LDC.64 R8, c[0x0][0x590] ;  /* 0x00016400ff087b82 */ /* 0x001e640000000a00 */
[----:B-1----:R1:W5:Y:S01]  /*0ee0*/  LDG.E R59, desc[UR36][R8.64] ;  /* 0x00000024083b7981 */ /* 0x002362000c1e1900 */
[----:B------:R-:W-:Y:S05]  /*0ef0*/  BRA `(.L_x_10) ;  /* 0x0000000000087947 */ /* 0x000fea0003800000 */
.L_x_11:
[----:B------:R-:W-:Y:S02]  /*0f00*/  ULDC UR4, c[0x0][0x584] ;  /* 0x0001610000047ab9 */ /* 0x000fe40000000800 */
[----:B-1----:R-:W-:-:S07]  /*0f10*/  IMAD.U32 R59, RZ, RZ, UR4 ;  /* 0x00000004ff3b7e24 */ /* 0x002fce000f8e00ff */
.L_x_10:
[----:B------:R-:W2:Y:S01]  /*0f20*/  LDC R2, c[0x0][0x65c] ;  /* 0x00019700ff027b82 */ /* 0x000ea20000000800 */
[----:B------:R-:W-:Y:S01]  /*0f30*/  ULDC UR6, c[0x0][0x28c] ;  /* 0x0000a30000067ab9 */ /* 0x000fe20000000800 */
[----:B------:R-:W-:Y:S01]  /*0f40*/  ISETP.NE.AND P0, PT, R10, 0x2, PT ;  /* 0x000000020a00780c */ /* 0x000fe20003f05270 */
[----:B------:R-:W-:Y:S01]  /*0f50*/  UIADD3 UR6, UR6, 0x1f, URZ ;  /* 0x0000001f06067890 */ /* 0x000fe2000fffe03f */
[----:B01----:R-:W-:Y:S01]  /*0f60*/  IMAD.U32 R8, RZ, RZ, UR12 ;  /* 0x0000000cff087e24 */ /* 0x003fe2000f8e00ff */
[----:B------:R-:W-:Y:S01]  /*0f70*/  UMOV UR39, URZ ;  /* 0x0000003f00277c82 */ /* 0x000fe20008000000 */
[----:B------:R-:W-:Y:S01]  /*0f80*/  IMAD.MOV.U32 R9, RZ, RZ, RZ ;  /* 0x000000ffff097224 */ /* 0x000fe200078e00ff */
[----:B------:R-:W-:Y:S01]  /*0f90*/  USHF.R.S32.HI UR7, URZ, 0x1f, UR6 ;  /* 0x0000001f3f077899 */ /* 0x000fe20008011406 */
[----:B------:R-:W-:Y:S01]  /*0fa0*/  UMOV UR38, URZ ;  /* 0x0000003f00267c82 */ /* 0x000fe20008000000 */
[----:B------:R-:W-:Y:S02]  /*0fb0*/  ULDC.64 UR8, c[0x0][0x650] ;  /* 0x0001940000087ab9 */ /* 0x000fe40000000a00 */
[----:B------:R-:W-:-:S04]  /*0fc0*/  ULEA.HI UR7, UR7, UR6, URZ, 0x5 ;  /* 0x0000000607077291 */ /* 0x000fc8000f8f283f */
[----:B------:R-:W-:Y:S01]  /*0fd0*/  USHF.R.S32.HI UR40, URZ, 0x5, UR7 ;  /* 0x000000053f287899 */ /* 0x000fe20008011407 */
[----:B--2---:R-:W-:-:S13]  /*0fe0*/  ISETP.NE.AND P1, PT, R2, 0x1, PT ;  /* 0x000000010200780c */ /* 0x004fda0003f25270 */
[----:B------:R-:W0:Y:S01]  /*0ff0*/  @P1 LDC R19, c[0x0][0x10] ;  /* 0x00000400ff131b82 */ /* 0x000e220000000800 */
[----:B------:R-:W-:Y:S02]  /*1000*/  @P1 IMAD.MOV.U32 R7, RZ, RZ, RZ ;  /* 0x000000ffff071224 */ /* 0x000fe400078e00ff */
[----:B------:R-:W-:-:S05]  /*1010*/  @P1 IMAD.MOV.U32 R17, RZ, RZ, RZ ;  /* 0x000000ffff111224 */ /* 0x000fca00078e00ff */
[----:B------:R-:W1:Y:S01]  /*1020*/  @!P1 LDC R11, c[0x0][0xc] ;  /* 0x00000300ff0b9b82 */ /* 0x000e620000000800 */
[----:B------:R-:W-:Y:S01]  /*1030*/  ULDC UR4, c[0x0][0xc] ;  /* 0x0000030000047ab9 */ /* 0x000fe20000000800 */
[----:B------:R-:W-:Y:S02]  /*1040*/  ULDC UR5, c[0x0][0x10] ;  /* 0x0000040000057ab9 */ /* 0x000fe40000000800 */
[----:B------:R-:W-:-:S04]  /*1050*/  UIMAD.WIDE.U32 UR4, UR4, UR5, URZ ;  /* 0x00000005040472a5 */ /* 0x000fc8000f8e003f */
[----:B------:R-:W2:Y:S01]  /*1060*/  LDC R2, c[0x0][0x14] ;  /* 0x00000500ff027b82 */ /* 0x000ea20000000800 */
[----:B0-----:R-:W-:-:S04]  /*1070*/  @P1 IMAD.WIDE.U32 R18, R19, UR12, R6 ;  /* 0x0000000c13121c25 */ /* 0x001fc8000f8e0006 */
[----:B------:R-:W-:Y:S02]  /*1080*/  @P1 IMAD.IADD R17, R19, 0x1, R17 ;  /* 0x0000000113111824 */ /* 0x000fe400078e0211 */
[----:B-1----:R-:W-:-:S04]  /*1090*/  @!P1 IMAD.WIDE.U32 R8, R6, R11, R8 ;  /* 0x0000000b06089225 */ /* 0x002fc800078e0008 */
[----:B------:R-:W-:Y:S02]  /*10a0*/  @!P1 IMAD.MOV.U32 R18, RZ, RZ, R8 ;  /* 0x000000ffff129224 */ /* 0x000fe400078e0008 */
[----:B------:R-:W-:Y:S02]  /*10b0*/  @!P1 IMAD.MOV.U32 R17, RZ, RZ, R9 ;  /* 0x000000ffff119224 */ /* 0x000fe400078e0009 */
[----:B--2---:R-:W-:-:S04]  /*10c0*/  IMAD.WIDE.U32 R12, R2, UR4, RZ ;  /* 0x00000004020c7c25 */ /* 0x004fc8000f8e00ff */
[----:B------:R-:W-:Y:S01]  /*10d0*/  IMAD R23, R2, UR5, RZ ;  /* 0x0000000502177c24 */ /* 0x000fe2000f8e02ff */
[----:B------:R0:W-:Y:S03]  /*10e0*/  STL.64 [R1], R12 ;  /* 0x0000000c01007387 */ /* 0x0001e60000100a00 */
[----:B------:R-:W-:Y:S01]  /*10f0*/  IMAD.IADD R23, R13, 0x1, R23 ;  /* 0x000000010d177824 */ /* 0x000fe200078e0217 */
[----:B------:R-:W-:Y:S06]  /*1100*/  @P0 BRA `(.L_x_12) ;  /* 0x0000000000200947 */ /* 0x000fec0003800000 */
[----:B------:R-:W-:Y:S01]  /*1110*/  UISETP.GE.U32.AND UP0, UPT, UR40, 0x1c, UPT ;  /* 0x0000001c2800788c */ /* 0x000fe2000bf06070 */
[----:B------:R-:W-:Y:S01]  /*1120*/  IADD3 R18, P0, R18, R12, RZ ;  /* 0x0000000c12127210 */ /* 0x000fe20007f1e0ff */
[----:B------:R-:W-:Y:S01]  /*1130*/  USHF.R.U32.HI UR4, URZ, 0x2, UR40 ;  /* 0x000000023f047899 */ /* 0x000fe20008011628 */
[----:B------:R-:W-:-:S03]  /*1140*/  UMOV UR38, URZ ;  /* 0x0000003f00267c82 */ /* 0x000fc60008000000 */
[----:B------:R-:W-:Y:S01]  /*1150*/  UIMAD.WIDE.U32 UR4, UR4, 0x24924925, URZ ;  /* 0x24924925040478a5 */ /* 0x000fe2000f8e003f */
[----:B------:R-:W-:-:S03]  /*1160*/  IMAD.X R17, R23, 0x1, R17, P0 ;  /* 0x0000000117117824 */ /* 0x000fc600000e0611 */
[----:B------:R-:W-:Y:S02]  /*1170*/  UIMAD UR39, UR5, -0x1c, UR40 ;  /* 0xffffffe4052778a4 */ /* 0x000fe4000f8e0228 */
[----:B------:R-:W-:-:S12]  /*1180*/  @UP0 ULOP3.LUT UR38, UR5, 0x1, URZ, 0xc0, !UPT ;  /* 0x0000000105260892 */ /* 0x000fd8000f8ec03f */
.L_x_12:
[----:B------:R-:W-:Y:S01]  /*1190*/  ISETP.GE.U32.AND P0, PT, R18, UR8, PT ;  /* 0x0000000812007c0c */ /* 0x000fe2000bf06070 */
[----:B------:R-:W-:Y:S01]  /*11a0*/  IMAD.MOV.U32 R19, RZ, RZ, -0x1 ;  /* 0xffffffffff137424 */ /* 0x000fe200078e00ff */
[----:B------:R-:W-:Y:S01]  /*11b0*/  PRMT R8, RZ, 0x7610, R8 ;  /* 0x00007610ff087816 */ /* 0x000fe20000000008 */
[----:B------:R-:W-:Y:S01]  /*11c0*/  IMAD.MOV.U32 R22, RZ, RZ, -0x1 ;  /* 0xffffffffff167424 */ /* 0x000fe200078e00ff */
[----:B------:R-:W-:Y:S01]  /*11d0*/  ISETP.GE.U32.AND.EX P0, PT, R17, UR9, PT, P0 ;  /* 0x0000000911007c0c */ /* 0x000fe2000bf06100 */
[----:B------:R-:W-:-:S12]  /*11e0*/  IMAD.MOV.U32 R2, RZ, RZ, -0x1 ;  /* 0xffffffffff027424 */ /* 0x000fd800078e00ff */
[----:B------:R-:W-:Y:S05]  /*11f0*/  @P0 BRA `(.L_x_13) ;  /* 0x00000004002c0947 */ /* 0x000fea0003800000 */
[----:B------:R-:W1:Y:S01]  /*1200*/  LDC.64 R26, c[0x0][0x628] ;  /* 0x00018a00ff1a7b82 */ /* 0x000e620000000a00 */
[----:B------:R-:W-:Y:S02]  /*1210*/  IMAD.MOV.U32 R8, RZ, RZ, R18 ;  /* 0x000000ffff087224 */ /* 0x000fe400078e0012 */
[----:B------:R-:W-:-:S05]  /*1220*/  IMAD.MOV.U32 R9, RZ, RZ, R17 ;  /* 0x000000ffff097224 */ /* 0x000fca00078e0011 */
[----:B------:R-:W2:Y:S08]  /*1230*/  LDC R2, c[0x0][0x630] ;  /* 0x00018c00ff027b82 */ /* 0x000eb00000000800 */
[----:B------:R-:W3:Y:S01]  /*1240*/  LDC.64 R28, c[0x0][0x620] ;  /* 0x00018800ff1c7b82 */ /* 0x000ee20000000a00 */
[----:B-1----:R-:W-:-:S04]  /*1250*/  ISETP.NE.U32.AND P0, PT, R26, RZ, PT ;  /* 0x000000ff1a00720c */ /* 0x002fc80003f05070 */
[----:B------:R-:W-:-:S13]  /*1260*/  ISETP.NE.AND.EX P0, PT, R27, RZ, PT, P0 ;  /* 0x000000ff1b00720c */ /* 0x000fda0003f05300 */
[----:B--23--:R-:W-:Y:S05]  /*1270*/  @!P0 BRA `(.L_x_14) ;  /* 0x0000000000288947 */ /* 0x00cfea0003800000 */
[----:B0-----:R-:W0:Y:S02]  /*1280*/  LDC R13, c[0x0][0x634] ;  /* 0x00018d00ff0d7b82 */ /* 0x001e240000000800 */
[----:B0-----:R-:W-:-:S05]  /*1290*/  IADD3 R13, P0, R18, R13, RZ ;  /* 0x0000000d120d7210 */ /* 0x001fca0007f1e0ff */
[----:B------:R-:W-:-:S04]  /*12a0*/  IMAD.X R15, RZ, RZ, R17, P0 ;  /* 0x000000ffff0f7224 */ /* 0x000fc800000e0611 */
[----:B------:R-:W-:-:S04]  /*12b0*/  IMAD.WIDE.U32 R8, R15, R26, RZ ;  /* 0x0000001a0f087225 */ /* 0x000fc800078e00ff */
[----:B------:R-:W-:-:S04]  /*12c0*/  IMAD.WIDE.U32 R10, P0, R13, R27, R8 ;  /* 0x0000001b0d0a7225 */ /* 0x000fc80007800008 */
[----:B------:R-:W-:-:S04]  /*12d0*/  IMAD.WIDE.U32 R8, R13, R26, RZ ;  /* 0x0000001a0d087225 */ /* 0x000fc800078e00ff */
[----:B------:R-:W-:Y:S01]  /*12e0*/  IMAD.X R13, RZ, RZ, RZ, P0 ;  /* 0x000000ffff0d7224 */ /* 0x000fe200000e06ff */
[----:B------:R-:W-:Y:S01]  /*12f0*/  IADD3 RZ, P0, R9, R10, RZ ;  /* 0x0000000a09ff7210 */ /* 0x000fe20007f1e0ff */
[----:B------:R-:W-:-:S04]  /*1300*/  IMAD.MOV.U32 R12, RZ, RZ, R11 ;  /* 0x000000ffff0c7224 */ /* 0x000fc800078e000b */
[----:B------:R-:W-:-:S08]  /*1310*/  IMAD.WIDE.U32.X R8, R15, R27, R12, P0 ;  /* 0x0000001b0f087225 */ /* 0x000fd000000e040c */
.L_x_14:
[----:B------:R-:W1:Y:S01]  /*1320*/  LDC.64 R32, c[0x0][0x640] ;  /* 0x00019000ff207b82 */ /* 0x000e620000000a00 */
[-C--:B------:R-:W-:Y:S01]  /*1330*/  SHF.R.U64 R30, R8, R2.reuse, R9 ;  /* 0x00000002081e7219 */ /* 0x080fe20000001209 */
[----:B------:R-:W-:Y:S01]  /*1340*/  IMAD.MOV.U32 R19, RZ, RZ, R17 ;  /* 0x000000ffff137224 */ /* 0x000fe200078e0011 */
[----:B------:R-:W-:Y:S01]  /*1350*/  SHF.R.U32.HI R2, RZ, R2, R9 ;  /* 0x00000002ff027219 */ /* 0x000fe20000011609 */
[----:B------:R-:W-:Y:S01]  /*1360*/  IMAD.MOV.U32 R26, RZ, RZ, 0x1 ;  /* 0x00000001ff1a7424 */ /* 0x000fe200078e00ff */
[----:B------:R-:W-:-:S03]  /*1370*/  IADD3 R11, P0, RZ, -R30, RZ ;  /* 0x8000001eff0b7210 */ /* 0x000fc60007f1e0ff */
[----:B------:R-:W2:Y:S02]  /*1380*/  LDC R10, c[0x0][0x618] ;  /* 0x00018600ff0a7b82 */ /* 0x000ea40000000800 */
[----:B------:R-:W-:-:S04]  /*1390*/  IMAD.X R9, RZ, RZ, ~R2, P0 ;  /* 0x000000ffff097224 */ /* 0x000fc800000e0e02 */
[-C--:B------:R-:W-:Y:S02]  /*13a0*/  IMAD R2, R9, R28.reuse, RZ ;  /* 0x0000001c09027224 */ /* 0x080fe400078e02ff */
[----:B0-----:R-:W0:Y:S01]  /*13b0*/  LDC R13, c[0x0][0x608] ;  /* 0x00018200ff0d7b82 */ /* 0x001e220000000800 */
[----:B------:R-:W-:-:S04]  /*13c0*/  IMAD.WIDE.U32 R8, R11, R28, R18 ;  /* 0x0000001c0b087225 */ /* 0x000fc800078e0012 */
[----:B------:R-:W-:Y:S02]  /*13d0*/  IMAD R11, R11, R29, R2 ;  /* 0x0000001d0b0b7224 */ /* 0x000fe400078e0202 */
[----:B------:R-:W-:Y:S01]  /*13e0*/  IMAD.MOV.U32 R2, RZ, RZ, -0x1 ;  /* 0xffffffffff027424 */ /* 0x000fe200078e00ff */
[----:B------:R-:W3:Y:S01]  /*13f0*/  LDC R31, c[0x0][0x658] ;  /* 0x00019600ff1f7b82 */ /* 0x000ee20000000800 */
[----:B------:R-:W-:Y:S01]  /*1400*/  IMAD.IADD R9, R9, 0x1, R11 ;  /* 0x0000000109097824 */ /* 0x000fe200078e020b */
[----:B-1----:R-:W-:-:S04]  /*1410*/  ISETP.NE.U32.AND P0, PT, R32, RZ, PT ;  /* 0x000000ff2000720c */ /* 0x002fc80003f05070 */
[----:B------:R-:W-:Y:S02]  /*1420*/  ISETP.NE.AND.EX P0, PT, R33, RZ, PT, P0 ;  /* 0x000000ff2100720c */ /* 0x000fe40003f05300 */
[----:B------:R-:W1:Y:S01]  /*1430*/  LDC R29, c[0x0][0x600] ;  /* 0x00018000ff1d7b82 */ /* 0x000e620000000800 */
[-CC-:B--2---:R-:W-:Y:S02]  /*1440*/  SHF.R.U64 R27, R8, R10.reuse, R9.reuse ;  /* 0x0000000a081b7219 */ /* 0x184fe40000001209 */
[----:B------:R-:W-:-:S05]  /*1450*/  SHF.R.U32.HI R8, RZ, R10, R9 ;  /* 0x0000000aff087219 */ /* 0x000fca0000011609 */
[----:B------:R-:W2:Y:S01]  /*1460*/  LDC R22, c[0x0][0x648] ;  /* 0x00019200ff167b82 */ /* 0x000ea20000000800 */
[-CC-:B0-----:R-:W-:Y:S02]  /*1470*/  SHF.R.U64 R34, R27, R13.reuse, R8.reuse ;  /* 0x0000000d1b227219 */ /* 0x181fe40000001208 */
[----:B------:R-:W-:-:S05]  /*1480*/  SHF.R.U32.HI R8, RZ, R13, R8 ;  /* 0x0000000dff087219 */ /* 0x000fca0000011608 */
[----:B------:R-:W0:Y:S01]  /*1490*/  LDC R24, c[0x0][0x638] ;  /* 0x00018e00ff187b82 */ /* 0x000e220000000800 */
[-CC-:B---3--:R-:W-:Y:S02]  /*14a0*/  SHF.R.U64 R36, R34, R31.reuse, R8.reuse ;  /* 0x0000001f22247219 */ /* 0x188fe40000001208 */
[-C--:B------:R-:W-:Y:S02]  /*14b0*/  SHF.L.U32 R2, R2, R31.reuse, RZ ;  /* 0x0000001f02027219 */ /* 0x080fe400000006ff */
[----:B------:R-:W-:Y:S01]  /*14c0*/  SHF.R.U32.HI R9, RZ, R31, R8 ;  /* 0x0000001fff097219 */ /* 0x000fe20000011608 */
[----:B------:R-:W-:Y:S01]  /*14d0*/  IMAD.MOV.U32 R8, RZ, RZ, R36 ;  /* 0x000000ffff087224 */ /* 0x000fe200078e0024 */
[----:B------:R-:W-:Y:S01]  /*14e0*/  LOP3.LUT R15, RZ, R2, RZ, 0x33, !PT ;  /* 0x00000002ff0f7212 */ /* 0x000fe200078e33ff */
[----:B------:R-:W3:Y:S01]  /*14f0*/  LDC R28, c[0x0][0x610] ;  /* 0x00018400ff1c7b82 */ /* 0x000ee20000000800 */
[----:B------:R-:W-:Y:S05]  /*1500*/  @!P0 BRA `(.L_x_15) ;  /* 0x0000000000288947 */ /* 0x000fea0003800000 */
[----:B------:R-:W4:Y:S02]  /*1510*/  LDC R13, c[0x0][0x64c] ;  /* 0x00019300ff0d7b82 */ /* 0x000f240000000800 */
[----:B----4-:R-:W-:-:S05]  /*1520*/  IADD3 R13, P0, R36, R13, RZ ;  /* 0x0000000d240d7210 */ /* 0x010fca0007f1e0ff */
        /* <DEDUP_REMOVED lines=8> */
.L_x_15:
[----:B--2---:R-:W-:Y:S01]  /*15b0*/  SHF.R.U64 R7, R8, R22, R9 ;  /* 0x0000001608077219 */ /* 0x004fe20000001209 */
[----:B-1----:R-:W-:Y:S01]  /*15c0*/  VIADD R8, R29, 0xffffffff ;  /* 0xffffffff1d087836 */ /* 0x002fe20000000000 */
[----:B------:R-:W-:Y:S01]  /*15d0*/  SHF.L.U32 R2, R26, R31, RZ ;  /* 0x0000001f1a027219 */ /* 0x000fe200000006ff */
[----:B------:R-:W-:Y:S01]  /*15e0*/  @P1 IMAD R21, R25, R20, R6 ;  /* 0x0000001419151224 */ /* 0x000fe200078e0206 */
[----:B------:R-:W-:Y:S01]  /*15f0*/  LOP3.LUT R15, R34, R15, RZ, 0xc0, !PT ;  /* 0x0000000f220f7212 */ /* 0x000fe200078ec0ff */
[----:B------:R-:W-:Y:S01]  /*1600*/  IMAD.MOV R9, RZ, RZ, -R7 ;  /* 0x000000ffff097224 */ /* 0x000fe200078e0a07 */
[----:B------:R-:W-:-:S03]  /*1610*/  LOP3.LUT R8, R27, R8, RZ, 0xc0, !PT ;  /* 0x000000081b087212 */ /* 0x000fc600078ec0ff */
[----:B------:R-:W-:Y:S02]  /*1620*/  IMAD R6, R2, R7, R15 ;  /* 0x0000000702067224 */ /* 0x000fe400078e020f */
[----:B0-----:R-:W-:Y:S02]  /*1630*/  IMAD R2, R9, R24, R36 ;  /* 0x0000001809027224 */ /* 0x001fe400078e0224 */
[----:B---3--:R-:W-:Y:S02]  /*1640*/  IMAD R19, R6, R28, R21 ;  /* 0x0000001c06137224 */ /* 0x008fe400078e0215 */
[----:B------:R-:W-:Y:S02]  /*1650*/  IMAD R2, R2, R29, R8 ;  /* 0x0000001d02027224 */ /* 0x000fe400078e0208 */
[----:B------:R-:W-:-:S03]  /*1660*/  IMAD.MOV.U32 R6, RZ, RZ, 0x1 ;  /* 0x00000001ff067424 */ /* 0x000fc600078e00ff */
[----:B------:R-:W-:Y:S02]  /*1670*/  SEL R22, R2, R19, !P1 ;  /* 0x0000001302167207 */ /* 0x000fe40004800000 */
[----:B------:R-:W-:Y:S01]  /*1680*/  SEL R19, R19, R2, !P1 ;  /* 0x0000000213137207 */ /* 0x000fe20004800000 */
[----:B------:R-:W-:Y:S01]  /*1690*/  IMAD.MOV.U32 R2, RZ, RZ, R30 ;  /* 0x000000ffff027224 */ /* 0x000fe200078e001e */
[----:B------:R-:W-:-:S07]  /*16a0*/  PRMT R8, R6, 0x7610, R8 ;  /* 0x0000761006087816 */ /* 0x000fce0000000008 */
.L_x_13:
[----:B------:R-:W-:Y:S05]  /*16b0*/  @!P2 BRA `(.L_x_16) ;  /* 0x00000000000ca947 */ /* 0x000fea0003800000 */
[----:B------:R-:W-:Y:S01]  /*16c0*/  UCGABAR_WAIT ;  /* 0x0000000000007dc7 */ /* 0x000fe20008000000 */
[----:B------:R-:W-:Y:S01]  /*16d0*/  CCTL.IVALL ;  /* 0x00000000ff00798f */ /* 0x000fe20002000000 */
[----:B------:R-:W-:Y:S05]  /*16e0*/  BRA `(.L_x_17) ;  /* 0x0000000000047947 */ /* 0x000fea0003800000 */
.L_x_16:
[----:B------:R-:W-:Y:S06]  /*16f0*/  BAR.SYNC.DEFER_BLOCKING 0x0 ;  /* 0x0000000000007b1d */ /* 0x000fec0000010000 */
.L_x_17:
[----:B------:R-:W-:Y:S05]  /*1700*/  @!P4 BRA `(.L_x_18) ;  /* 0x0000003400a0c947 */ /* 0x000fea0003800000 */
[----:B------:R-:W-:-:S13]  /*1710*/  ISETP.GT.U32.AND P0, PT, R35, 0x1, PT ;  /* 0x000000012300780c */ /* 0x000fda0003f04070 */
[----:B------:R-:W-:Y:S05]  /*1720*/  @P0 EXIT ;  /* 0x000000000000094d */ /* 0x000fea0003800000 */
.L_x_19:
[----:B------:R-:W-:-:S08]  /*1730*/  NOP ;  /* 0x0000000000007918 */ /* 0x000fd00000000000 */
[----:B------:R-:W1:Y:S02]  /*1740*/  USETMAXREG.TRY_ALLOC.CTAPOOL UP0, 0xe8 ;  /* 0x000000e8000079c8 */ /* 0x000e640008000600 */
[----:B-1----:R-:W-:-:S13]  /*1750*/  PLOP3.LUT P0, PT, PT, PT, UP0, 0x80, 0x0 ;  /* 0x000000000000781c */ /* 0x002fda0003f0f008 */
[----:B------:R-:W-:Y:S05]  /*1760*/  @!P0 BRA `(.L_x_19) ;  /* 0xfffffffc00f08947 */ /* 0x000fea000383ffff */
[----:B------:R-:W-:-:S13]  /*1770*/  LOP3.LUT P0, RZ, R8, 0xff, RZ, 0xc0, !PT ;  /* 0x000000ff08ff7812 */ /* 0x000fda000780c0ff */
[----:B------:R-:W-:Y:S05]  /*1780*/  @!P0 EXIT ;  /* 0x000000000000894d */ /* 0x000fea0003800000 */
[----:B------:R-:W1:Y:S01]  /*1790*/  S2UR UR4, SR_CgaCtaId ;  /* 0x00000000000479c3 */ /* 0x000e620000008800 */
[----:B------:R-:W-:Y:S01]  /*17a0*/  VIADD R14, R14, 0xffffffff ;  /* 0xffffffff0e0e7836 */ /* 0x000fe20000000000 */
[CC--:B------:R-:W-:Y:S01]  /*17b0*/  LEA.HI R4, R0.reuse, R3.reuse, RZ, 0x2 ;  /* 0x0000000300047211 */ /* 0x0c0fe200078f10ff */
[----:B------:R-:W-:Y:S01]  /*17c0*/  UMOV UR41, 0x400 ;  /* 0x0000040000297882 */ /* 0x000fe20000000000 */
[----:B------:R-:W-:Y:S01]  /*17d0*/  LEA.HI R0, R0, R3, RZ, 0x5 ;  /* 0x0000000300007211 */ /* 0x000fe200078f28ff */
[----:B------:R-:W-:Y:S01]  /*17e0*/  UISETP.LT.AND UP0, UPT, UR40, 0x1, UPT ;  /* 0x000000012800788c */ /* 0x000fe2000bf01270 */
[----:B------:R-:W-:Y:S01]  /*17f0*/  R2UR UR42, R14 ;  /* 0x000000000e2a72ca */ /* 0x000fe200000e0000 */
[----:B------:R-:W-:Y:S01]  /*1800*/  ULDC UR6, c[0x0][0x284] ;  /* 0x0000a10000067ab9 */ /* 0x000fe20000000800 */
[--C-:B------:R-:W-:Y:S01]  /*1810*/  SHF.R.S32.HI R60, RZ, 0x2, R4.reuse ;  /* 0x00000002ff3c7819 */ /* 0x100fe20000011404 */
[----:B------:R-:W-:Y:S01]  /*1820*/  USEL UR43, UR40, 0x1, UP0 ;  /* 0x00000001282b7887 */ /* 0x000fe20008000000 */
[----:B------:R-:W-:Y:S01]  /*1830*/  SHF.R.S32.HI R5, RZ, 0x1f, R4 ;  /* 0x0000001fff057819 */ /* 0x000fe20000011404 */
[----:B------:R-:W-:Y:S01]  /*1840*/  USHF.L.U32 UR46, UR40, 0x1, URZ ;  /* 0x00000001282e7899 */ /* 0x000fe2000800063f */
[----:B------:R-:W-:Y:S01]  /*1850*/  LOP3.LUT R62, R4, 0xfffffffc, RZ, 0xc0, !PT ;  /* 0xfffffffc043e7812 */ /* 0x000fe200078ec0ff */
[----:B------:R-:W-:Y:S01]  /*1860*/  UIADD3 UR43, -UR43, UR40, URZ ;  /* 0x000000282b2b7290 */ /* 0x000fe2000fffe13f */
[----:B------:R-:W-:-:S02]  /*1870*/  LEA.HI R5, R5, R60, RZ, 0x3 ;  /* 0x0000003c05057211 */ /* 0x000fc400078f18ff */
[----:B------:R-:W-:Y:S01]  /*1880*/  ISETP.NE.AND P0, PT, R14, RZ, PT ;  /* 0x000000ff0e00720c */ /* 0x000fe20003f05270 */
[----:B------:R-:W-:Y:S01]  /*1890*/  IMAD.IADD R62, R3, 0x1, -R62 ;  /* 0x00000001033e7824 */ /* 0x000fe200078e0a3e */
[----:B------:R-:W-:Y:S01]  /*18a0*/  LOP3.LUT R5, R5, 0xfffffff8, RZ, 0xc0, !PT ;  /* 0xfffffff805057812 */ /* 0x000fe200078ec0ff */
[----:B------:R-:W-:Y:S01]  /*18b0*/  USHF.L.U32 UR42, UR42, 0x3, URZ ;  /* 0x000000032a2a7899 */ /* 0x000fe2000800063f */
[----:B------:R-:W-:Y:S02]  /*18c0*/  LOP3.LUT R72, R16, 0x1, RZ, 0xfc, !PT ;  /* 0x0000000110487812 */ /* 0x000fe400078efcff */
[----:B------:R-:W-:Y:S01]  /*18d0*/  SEL R73, RZ, 0x1, P0 ;  /* 0x00000001ff497807 */ /* 0x000fe20000000000 */
[----:B------:R-:W-:Y:S01]  /*18e0*/  IMAD.IADD R60, R60, 0x1, -R5 ;  /* 0x000000013c3c7824 */ /* 0x000fe200078e0a05 */
[----:B-1----:R-:W-:Y:S01]  /*18f0*/  ULEA UR41, UR4, UR41, 0x18 ;  /* 0x0000002904297291 */ /* 0x002fe2000f8ec03f */
[----:B------:R-:W-:Y:S01]  /*1900*/  SHF.R.S32.HI R5, RZ, 0x5, R0 ;  /* 0x00000005ff057819 */ /* 0x000fe20000011400 */
[----:B------:R-:W-:-:S02]  /*1910*/  IMAD.U32 R64, RZ, RZ, UR42 ;  /* 0x0000002aff407e24 */ /* 0x000fc4000f8e00ff */
[----:B------:R-:W-:Y:S01]  /*1920*/  UIADD3 UR47, UR41, 0x1d0, URZ ;  /* 0x000001d0292f7890 */ /* 0x000fe2000fffe03f */
[--C-:B------:R-:W-:Y:S01]  /*1930*/  SHF.R.S32.HI R61, RZ, 0x1f, R60.reuse ;  /* 0x0000001fff3d7819 */ /* 0x100fe2000001143c */
[----:B------:R-:W-:Y:S01]  /*1940*/  UIADD3 UR4, UR41, 0x1c300, URZ ;  /* 0x0001c30029047890 */ /* 0x000fe2000fffe03f */
[C-C-:B------:R-:W-:Y:S01]  /*1950*/  IMAD R67, R5.reuse, -0x10, -R60.reuse ;  /* 0xfffffff005437824 */ /* 0x140fe200078e0a3c */
[----:B------:R-:W-:Y:S01]  /*1960*/  UIADD3 UR5, UR41, 0x300, URZ ;  /* 0x0000030029057890 */ /* 0x000fe2000fffe03f */
[C---:B------:R-:W-:Y:S01]  /*1970*/  LOP3.LUT R66, R64.reuse, 0x8, RZ, 0xc0, !PT ;  /* 0x0000000840427812 */ /* 0x040fe200078ec0ff */
[----:B------:R-:W-:Y:S01]  /*1980*/  USHF.R.U32.HI UR4, URZ, 0x4, UR4 ;  /* 0x000000043f047899 */ /* 0x000fe20008011604 */
[----:B------:R-:W-:Y:S01]  /*1990*/  IMAD.U32 R63, RZ, RZ, UR47 ;  /* 0x0000002fff3f7e24 */ /* 0x000fe2000f8e00ff */
[----:B------:R-:W-:Y:S01]  /*19a0*/  USHF.R.U32.HI UR5, URZ, 0x4, UR5 ;  /* 0x000000043f057899 */ /* 0x000fe20008011605 */
[----:B------:R-:W-:Y:S01]  /*19b0*/  IMAD.WIDE R60, R5, 0x10, R60 ;  /* 0x00000010053c7825 */ /* 0x000fe200078e023c */
[----:B------:R-:W-:Y:S01]  /*19c0*/  ULOP3.LUT UR4, UR4, 0x3fff, URZ, 0xc0, !UPT ;  /* 0x00003fff04047892 */ /* 0x000fe2000f8ec03f */
[----:B------:R-:W-:Y:S01]  /*19d0*/  LOP3.LUT R64, R64, 0x8, RZ, 0xc, !PT ;  /* 0x0000000840407812 */ /* 0x000fe200078e0cff */
[----:B------:R-:W-:Y:S01]  /*19e0*/  ULOP3.LUT UR5, UR5, 0x3fff, URZ, 0xc0, !UPT ;  /* 0x00003fff05057892 */ /* 0x000fe2000f8ec03f */
[----:B------:R-:W-:Y:S01]  /*19f0*/  VIADD R65, R63, UR42 ;  /* 0x0000002a3f417c36 */ /* 0x000fe20008000000 */
[----:B------:R-:W-:Y:S01]  /*1a00*/  LOP3.LUT R66, R66, 0x18, RZ, 0x3c, !PT ;  /* 0x0000001842427812 */ /* 0x000fe200078e3cff */
[----:B------:R-:W-:Y:S01]  /*1a10*/  VIADD R67, R67, UR6 ;  /* 0x0000000643437c36 */ /* 0x000fe20008000000 */
[----:B------:R-:W-:-:S02]  /*1a20*/  ULOP3.LUT UR44, UR4, 0x10000, URZ, 0xfc, !UPT ;  /* 0x00010000042c7892 */ /* 0x000fc4000f8efc3f */
[----:B------:R-:W-:-:S12]  /*1a30*/  ULOP3.LUT UR45, UR5, 0x10000, URZ, 0xfc, !UPT ;  /* 0x00010000052d7892 */ /* 0x000fd8000f8efc3f */
.L_x_103:
[----:B------:R-:W-:Y:S01]  /*1a40*/  SHF.L.U32 R0, R73, 0x1f, RZ ;  /* 0x0000001f49007819 */ /* 0x000fe200000006ff */
[----:B------:R-:W-:Y:S02]  /*1a50*/  ULDC UR4, c[0x0][0x28c] ;  /* 0x0000a30000047ab9 */ /* 0x000fe40000000800 */
[----:B------:R-:W-:Y:S01]  /*1a60*/  ISETP.LT.AND P1, PT, RZ, UR4, PT ;  /* 0x00000004ff007c0c */ /* 0x000fe2000bf21270 */
[----:B-1----:R-:W1:Y:S02]  /*1a70*/  SYNCS.PHASECHK.TRANS64.TRYWAIT P0, [R63+UR42], R0 ;  /* 0x000000003f0075a7 */ /* 0x002e64000800016a */
[----:B-1-34-:R-:W-:Y:S10]  /*1a80*/  @!P0 BRA `(.L_x_20) ;  /* 0x0000005000388947 */ /* 0x01aff40003800000 */
.L_x_149:
[----:B------:R-:W-:Y:S05]  /*1a90*/  @P1 BRA `(.L_x_21) ;  /* 0x0000000000401947 */ /* 0x000fea0003800000 */
[----:B-1----:R-:W-:Y:S01]  /*1aa0*/  MOV R0, 0x0 ;  /* 0x0000000000007802 */ /* 0x002fe20000000f00 */
[----:B------:R-:W-:Y:S01]  /*1ab0*/  ULDC.64 UR4, c[0x4][0x68] ;  /* 0x01001a0000047ab9 */ /* 0x000fe20000000a00 */
[----:B------:R-:W-:Y:S01]  /*1ac0*/  ULDC.64 UR6, c[0x4][0x8] ;  /* 0x0100020000067ab9 */ /* 0x000fe20000000a00 */
[----:B------:R-:W-:Y:S01]  /*1ad0*/  IMAD.U32 R4, RZ, RZ, UR4 ;  /* 0x00000004ff047e24 */ /* 0x000fe2000f8e00ff */
[----:B------:R1:W2:Y:S01]  /*1ae0*/  LDC.64 R14, c[0x4][R0] ;  /* 0x01000000000e7b82 */ /* 0x0002a20000000a00 */
[----:B------:R-:W-:Y:S01]  /*1af0*/  IMAD.U32 R5, RZ, RZ, UR5 ;  /* 0x00000005ff057e24 */ /* 0x000fe2000f8e00ff */
[----:B------:R-:W-:Y:S01]  /*1b00*/  ULDC.64 UR4, c[0x4][0x70] ;  /* 0x01001c0000047ab9 */ /* 0x000fe20000000a00 */
[----:B------:R-:W-:Y:S02]  /*1b10*/  IMAD.U32 R10, RZ, RZ, UR6 ;  /* 0x00000006ff0a7e24 */ /* 0x000fe4000f8e00ff */
[----:B------:R-:W-:Y:S02]  /*1b20*/  IMAD.U32 R6, RZ, RZ, UR4 ;  /* 0x00000004ff067e24 */ /* 0x000fe4000f8e00ff */
[----:B------:R-:W-:-:S02]  /*1b30*/  IMAD.U32 R7, RZ, RZ, UR5 ;  /* 0x00000005ff077e24 */ /* 0x000fc4000f8e00ff */
[----:B------:R-:W-:Y:S02]  /*1b40*/  IMAD.U32 R11, RZ, RZ, UR7 ;  /* 0x00000007ff0b7e24 */ /* 0x000fe4000f8e00ff */
[----:B------:R-:W-:Y:S02]  /*1b50*/  IMAD.MOV.U32 R8, RZ, RZ, 0x1e1 ;  /* 0x000001e1ff087424 */ /* 0x000fe400078e00ff */
[----:B0-----:R-:W-:Y:S02]  /*1b60*/  IMAD.MOV.U32 R12, RZ, RZ, 0x1 ;  /* 0x00000001ff0c7424 */ /* 0x001fe400078e00ff */
[----:B-1----:R-:W-:-:S07]  /*1b70*/  IMAD.MOV.U32 R13, RZ, RZ, RZ ;  /* 0x000000ffff0d7224 */ /* 0x002fce00078e00ff */
[----:B------:R-:W-:-:S07]  /*1b80*/  LEPC R20, `(.L_x_21) ;  /* 0x000000001014794e */ /* 0x000fce0000000000 */
[----:B--2--5:R-:W-:Y:S05]  /*1b90*/  CALL.ABS.NOINC R14 ;  /* 0x000000000e007343 */ /* 0x024fea0003c00000 */
.L_x_21:
[----:B------:R-:W-:-:S13]  /*1ba0*/  ISETP.NE.AND P0, PT, R72, 0x3, PT ;  /* 0x000000034800780c */ /* 0x000fda0003f05270 */
[----:B------:R-:W-:Y:S05]  /*1bb0*/  @!P0 BRA `(.L_x_22) ;  /* 0x0000000000048947 */ /* 0x000fea0003800000 */
[----:B------:R-:W-:Y:S01]  /*1bc0*/  BPT.TRAP 0x1 ;  /* 0x000000040000795c */ /* 0x000fe20000300000 */
.L_x_22:
[----:B------:R-:W-:Y:S02]  /*1bd0*/  IMAD.U32 R3, RZ, RZ, UR39 ;  /* 0x00000027ff037e24 */ /* 0x000fe4000f8e00ff */
[----:B-1----:R-:W-:-:S03]  /*1be0*/  IMAD.U32 R0, RZ, RZ, UR38 ;  /* 0x00000026ff007e24 */ /* 0x002fc6000f8e00ff */
[----:B------:R-:W-:Y:S02]  /*1bf0*/  LEA R3, R3, UR41, 0x3 ;  /* 0x0000002903037c11 */ /* 0x000fe4000f8e18ff */
[----:B------:R-:W-:-:S04]  /*1c00*/  SHF.L.U32 R0, R0, 0x1f, RZ ;  /* 0x0000001f00007819 */ /* 0x000fc800000006ff */
[----:B------:R1:W2:Y:S01]  /*1c10*/  SYNCS.PHASECHK.TRANS64.TRYWAIT P1, [R3+URZ], R0 ;  /* 0x00000000030075a7 */ /* 0x0002a2000802017f */
[----:B------:R-:W-:Y:S05]  /*1c20*/  @!P0 BRA `(.L_x_23) ;  /* 0x0000000000048947 */ /* 0x000fea0003800000 */
[----:B------:R-:W-:Y:S01]  /*1c30*/  BPT.TRAP 0x1 ;  /* 0x000000040000795c */ /* 0x000fe20000300000 */
.L_x_23:
[----:B--2---:R-:W-:Y:S05]  /*1c40*/  @P1 BRA `(.L_x_24) ;  /* 0x0000000000081947 */ /* 0x004fea0003800000 */
[----:B------:R-:W2:Y:S02]  /*1c50*/  SYNCS.PHASECHK.TRANS64.TRYWAIT P1, [R3+URZ], R0 ;  /* 0x00000000030075a7 */ /* 0x000ea4000802017f */
[----:B--2---:R-:W-:Y:S05]  /*1c60*/  @!P1 BRA `(.L_x_25) ;  /* 0x0000004c00d49947 */ /* 0x004fea0003800000 */
.L_x_24:
[----:B------:R-:W-:Y:S05]  /*1c70*/  WARPSYNC.ALL ;  /* 0x0000000000007948 */ /* 0x000fea0003800000 */
[----:B------:R-:W-:Y:S01]  /*1c80*/  ULEA UR4, UR39, UR45, 0x8 ;  /* 0x0000002d27047291 */ /* 0x000fe2000f8e403f */
[----:B------:R-:W-:Y:S01]  /*1c90*/  WARPGROUP.ARRIVE ;  /* 0x00000000000079c5 */ /* 0x000fe20000000000 */
[----:B------:R-:W-:Y:S01]  /*1ca0*/  ULEA UR6, UR39, UR44, 0x8 ;  /* 0x0000002c27067291 */ /* 0x000fe2000f8e403f */
[----:B-12---:R-:W-:Y:S01]  /*1cb0*/  IMAD.U32 R0, RZ, RZ, UR43 ;  /* 0x0000002bff007e24 */ /* 0x006fe2000f8e00ff */
[----:B------:R-:W-:Y:S01]  /*1cc0*/  UMOV UR5, 0x80000020 ;  /* 0x8000002000057882 */ /* 0x000fe20000000000 */
[----:B------:R-:W-:-:S03]  /*1cd0*/  UMOV UR7, 0x80000020 ;  /* 0x8000002000077882 */ /* 0x000fc60000000000 */
[----:B------:R-:W-:-:S03]  /*1ce0*/  ISETP.GE.AND P1, PT, R0, 0x1, PT ;  /* 0x000000010000780c */ /* 0x000fc60003f26270 */
[----:B------:R-:W-:Y:S01]  /*1cf0*/  HGMMA.64x64x16.F32 R24, gdesc[UR4], RZ, !UPT, gsb0 ;  /* 0x00e00000041879f0 */ /* 0x000fe2000c0008ff */
[----:B------:R-:W-:Y:S02]  /*1d00*/  UIADD3 UR4, UR4, 0x2, URZ ;  /* 0x0000000204047890 */ /* 0x000fe4000fffe03f */
[----:B------:R-:W-:Y:S01]  /*1d10*/  UIADD3 UR6, UR6, 0x2, URZ ;  /* 0x0000000206067890 */ /* 0x000fe2000fffe03f */
[----:B------:R-:W-:Y:S01]  /*1d20*/  UMOV UR5, 0x80000020 ;  /* 0x8000002000057882 */ /* 0x000fe20000000000 */
[----:B------:R-:W-:Y:S01]  /*1d30*/  UMOV UR7, 0x80000020 ;  /* 0x8000002000077882 */ /* 0x000fe20000000000 */
[----:B------:R-:W-:Y:S02]  /*1d40*/  WARPGROUP.DEPBAR.LE gsb0, 0x0 ;  /* 0x00008000000079c5 */ /* 0x000fe40000010000 */
[----:B------:R-:W-:-:S06]  /*1d50*/  WARPGROUP.ARRIVE ;  /* 0x00000000000079c5 */ /* 0x000fcc0000000000 */
[----:B------:R-:W-:Y:S03]  /*1d60*/  HGMMA.64x64x16.F32 R24, gdesc[UR4], R24, gsb0 ;  /* 0x00e00000041879f0 */ /* 0x000fe60008000818 */
[----:B------:R-:W-:Y:S02]  /*1d70*/  WARPGROUP.DEPBAR.LE gsb0, 0x0 ;  /* 0x00008000000079c5 */ /* 0x000fe40000010000 */
[----:B------:R-:W-:Y:S05]  /*1d80*/  @!P1 BRA `(.L_x_26) ;  /* 0x0000000000d49947 */ /* 0x000fea0003800000 */
[----:B------:R-:W-:Y:S01]  /*1d90*/  UIADD3 UR4, UR39, 0x1, URZ ;  /* 0x0000000127047890 */ /* 0x000fe2000fffe03f */
[----:B------:R-:W-:Y:S02]  /*1da0*/  IMAD.U32 R0, RZ, RZ, UR43 ;  /* 0x0000002bff007e24 */ /* 0x000fe4000f8e00ff */
[----:B------:R-:W-:Y:S01]  /*1db0*/  IMAD.U32 R3, RZ, RZ, UR39 ;  /* 0x00000027ff037e24 */ /* 0x000fe2000f8e00ff */
[----:B------:R-:W-:-:S04]  /*1dc0*/  UISETP.NE.AND UP0, UPT, UR4, 0x1c, UPT ;  /* 0x0000001c0400788c */ /* 0x000fc8000bf05270 */
[----:B------:R-:W-:Y:S02]  /*1dd0*/  USEL UR5, URZ, 0x1, UP0 ;  /* 0x000000013f057887 */ /* 0x000fe40008000000 */
[----:B------:R-:W-:Y:S02]  /*1de0*/  USEL UR8, UR4, URZ, UP0 ;  /* 0x0000003f04087287 */ /* 0x000fe40008000000 */
[----:B------:R-:W-:-:S06]  /*1df0*/  ULOP3.LUT UR5, UR38, UR5, URZ, 0x3c, !UPT ;  /* 0x0000000526057292 */ /* 0x000fcc000f8e3c3f */
[----:B------:R-:W-:-:S07]  /*1e00*/  IMAD.U32 R6, RZ, RZ, UR5 ;  /* 0x00000005ff067e24 */ /* 0x000fce000f8e00ff */
.L_x_33:
[----:B------:R-:W-:Y:S05]  /*1e10*/  @!P0 BRA `(.L_x_27) ;  /* 0x0000000000048947 */ /* 0x000fea0003800000 */
[----:B------:R-:W-:Y:S01]  /*1e20*/  BPT.TRAP 0x1 ;  /* 0x000000040000795c */ /* 0x000fe20000300000 */
.L_x_27:
[----:B------:R-:W-:Y:S01]  /*1e30*/  ULEA UR4, UR8, UR41, 0x3 ;  /* 0x0000002908047291 */ /* 0x000fe2000f8e183f */
[----:B------:R-:W-:-:S08]  /*1e40*/  SHF.L.U32 R4, R6, 0x1f, RZ ;  /* 0x0000001f06047819 */ /* 0x000fd000000006ff */
[----:B------:R1:W2:Y:S01]  /*1e50*/  SYNCS.PHASECHK.TRANS64.TRYWAIT P1, [UR4], R4 ;  /* 0x00000004ff0075a7 */ /* 0x0002a20008020144 */
[----:B------:R-:W-:Y:S05]  /*1e60*/  @!P0 BRA `(.L_x_28) ;  /* 0x0000000000048947 */ /* 0x000fea0003800000 */
[----:B------:R-:W-:Y:S01]  /*1e70*/  BPT.TRAP 0x1 ;  /* 0x000000040000795c */ /* 0x000fe20000300000 */
.L_x_28:
[----:B--2---:R-:W-:Y:S05]  /*1e80*/  @P1 BRA `(.L_x_29) ;  /* 0x0000000000081947 */ /* 0x004fea0003800000 */
[----:B------:R-:W2:Y:S02]  /*1e90*/  SYNCS.PHASECHK.TRANS64.TRYWAIT P1, [UR4], R4 ;  /* 0x00000004ff0075a7 */ /* 0x000ea40008020144 */
[----:B--2---:R-:W-:Y:S05]  /*1ea0*/  @!P1 BRA `(.L_x_30) ;  /* 0x0000004c00589947 */ /* 0x004fea0003800000 */
.L_x_29:
[----:B------:R-:W-:Y:S01]  /*1eb0*/  ULEA UR4, UR8, UR45, 0x8 ;  /* 0x0000002d08047291 */ /* 0x000fe2000f8e403f */
[----:B------:R-:W-:Y:S01]  /*1ec0*/  WARPGROUP.ARRIVE ;  /* 0x00000000000079c5 */ /* 0x000fe20000000000 */
[----:B------:R-:W-:Y:S01]  /*1ed0*/  ULEA UR6, UR8, UR44, 0x8 ;  /* 0x0000002c08067291 */ /* 0x000fe2000f8e403f */
[----:B------:R-:W-:Y:S01]  /*1ee0*/  UMOV UR5, 0x80000020 ;  /* 0x8000002000057882 */ /* 0x000fe20000000000 */
[----:B------:R-:W-:-:S07]  /*1ef0*/  UMOV UR7, 0x80000020 ;  /* 0x8000002000077882 */ /* 0x000fce0000000000 */
[----:B------:R-:W-:Y:S01]  /*1f00*/  HGMMA.64x64x16.F32 R24, gdesc[UR4], R24, gsb0 ;  /* 0x00e00000041879f0 */ /* 0x000fe20008000818 */
        /* <DEDUP_REMOVED lines=9> */
[----:B------:R-:W-:Y:S01]  /*1fa0*/  BPT.TRAP 0x1 ;  /* 0x000000040000795c */ /* 0x000fe20000300000 */
.L_x_31:
[----:B------:R-:W-:-:S13]  /*1fb0*/  ISETP.NE.AND P1, PT, R57, RZ, PT ;  /* 0x000000ff3900720c */ /* 0x000fda0003f25270 */
[----:B-12---:R-:W-:-:S05]  /*1fc0*/  @P1 LEA R4, R3, UR41, 0x3 ;  /* 0x0000002903041c11 */ /* 0x006fca000f8e18ff */
[----:B------:R-:W-:-:S05]  /*1fd0*/  @P1 VIADD R5, R4, 0xe0 ;  /* 0x000000e004051836 */ /* 0x000fca0000000000 */
[----:B------:R-:W-:-:S04]  /*1fe0*/  @P1 PRMT R5, R56, 0x654, R5 ;  /* 0x0000065438051816 */ /* 0x000fc80000000005 */
[----:B------:R1:W-:Y:S01]  /*1ff0*/  @P1 SYNCS.ARRIVE.TRANS64.RED.A1T0 RZ, [R5+URZ], RZ ;  /* 0x000000ff05ff19a7 */ /* 0x0003e2000810043f */
[----:B------:R-:W-:-:S13]  /*2000*/  ISETP.GT.U32.AND P1, PT, R16, 0x1, PT ;  /* 0x000000011000780c */ /* 0x000fda0003f24070 */
[----:B-1----:R-:W-:Y:S05]  /*2010*/  @P1 BRA `(.L_x_32) ;  /* 0x0000000000041947 */ /* 0x002fea0003800000 */
[----:B------:R-:W-:Y:S01]  /*2020*/  BPT.TRAP 0x1 ;  /* 0x000000040000795c */ /* 0x000fe20000300000 */
.L_x_32:
[----:B------:R-:W-:Y:S01]  /*2030*/  UIADD3 UR8, UR8, 0x1, URZ ;  /* 0x0000000108087890 */ /* 0x000fe2000fffe03f */
[C---:B------:R-:W-:Y:S01]  /*2040*/  ISETP.GT.AND P2, PT, R0.reuse, 0x1, PT ;  /* 0x000000010000780c */ /* 0x040fe20003f44270 */
[----:B------:R-:W-:Y:S02]  /*2050*/  VIADD R3, R3, 0x1 ;  /* 0x0000000103037836 */ /* 0x000fe40000000000 */
[----:B------:R-:W-:Y:S01]  /*2060*/  UISETP.NE.AND UP0, UPT, UR8, 0x1c, UPT ;  /* 0x0000001c0800788c */ /* 0x000fe2000bf05270 */
[----:B------:R-:W-:Y:S02]  /*2070*/  VIADD R0, R0, 0xffffffff ;  /* 0xffffffff00007836 */ /* 0x000fe40000000000 */
[C---:B------:R-:W-:Y:S01]  /*2080*/  ISETP.NE.AND P1, PT, R3.reuse, 0x1c, PT ;  /* 0x0000001c0300780c */ /* 0x040fe20003f25270 */
[----:B------:R-:W-:Y:S02]  /*2090*/  USEL UR4, URZ, 0x1, UP0 ;  /* 0x000000013f047887 */ /* 0x000fe40008000000 */
[----:B------:R-:W-:Y:S01]  /*20a0*/  USEL UR8, UR8, URZ, UP0 ;  /* 0x0000003f08087287 */ /* 0x000fe20008000000 */
[----:B------:R-:W-:-:S03]  /*20b0*/  SEL R3, R3, RZ, P1 ;  /* 0x000000ff03037207 */ /* 0x000fc60000800000 */
[----:B------:R-:W-:Y:S01]  /*20c0*/  LOP3.LUT R6, R6, UR4, RZ, 0x3c, !PT ;  /* 0x0000000406067c12 */ /* 0x000fe2000f8e3cff */
[----:B------:R-:W-:Y:S07]  /*20d0*/  @P2 BRA `(.L_x_33) ;  /* 0xfffffffc004c2947 */ /* 0x000fee000383ffff */
.L_x_26:
[----:B------:R-:W1:Y:S01]  /*20e0*/  LDC R0, c[0x0][0x28c] ;  /* 0x0000a300ff007b82 */ /* 0x000e620000000800 */
[----:B------:R2:W-:Y:S01]  /*20f0*/  SYNCS.ARRIVE.TRANS64.A1T0 RZ, [R64+UR47], RZ ;  /* 0x000000ff40ff79a7 */ /* 0x0005e2000810002f */
[----:B-1----:R-:W-:-:S13]  /*2100*/  ISETP.GE.AND P1, PT, R0, 0x1, PT ;  /* 0x000000010000780c */ /* 0x002fda0003f26270 */
[----:B--2---:R-:W-:Y:S05]  /*2110*/  @!P1 BRA `(.L_x_34) ;  /* 0x0000000000449947 */ /* 0x004fea0003800000 */
[----:B------:R-:W-:Y:S05]  /*2120*/  @!P0 BRA `(.L_x_35) ;  /* 0x0000000000048947 */ /* 0x000fea0003800000 */
[----:B------:R-:W-:Y:S01]  /*2130*/  BPT.TRAP 0x1 ;  /* 0x000000040000795c */ /* 0x000fe20000300000 */
.L_x_35:
[----:B------:R-:W-:-:S13]  /*2140*/  ISETP.NE.AND P0, PT, R57, RZ, PT ;  /* 0x000000ff3900720c */ /* 0x000fda0003f05270 */
[----:B------:R-:W-:-:S05]  /*2150*/  VOTEU.ANY UP0, P0 ;  /* 0x00000000003f7886 */ /* 0x000fca0000000100 */
[----:B------:R-:W-:-:S06]  /*2160*/  @UP0 UIADD3 UR4, UR43, UR39, URZ ;  /* 0x000000272b040290 */ /* 0x000fcc000fffe03f */
[----:B------:R-:W-:Y:S02]  /*2170*/  IMAD.U32 R4, RZ, RZ, UR4 ;  /* 0x00000004ff047e24 */ /* 0x000fe4000f8e00ff */
[----:B------:R-:W-:-:S03]  /*2180*/  IMAD.U32 R3, RZ, RZ, UR4 ;  /* 0x00000004ff037e24 */ /* 0x000fc6000f8e00ff */
[----:B------:R-:W-:-:S05]  /*2190*/  @P0 SHF.R.U32.HI R4, RZ, 0x2, R4 ;  /* 0x00000002ff040819 */ /* 0x000fca0000011604 */
[----:B------:R-:W-:-:S04]  /*21a0*/  @P0 IMAD.WIDE.U32 R4, R4, 0x24924925, RZ ;  /* 0x2492492504040825 */ /* 0x000fc800078e00ff */
[----:B------:R-:W-:-:S05]  /*21b0*/  @P0 IMAD R4, R5, -0x1c, R3 ;  /* 0xffffffe405040824 */ /* 0x000fca00078e0203 */
[----:B------:R-:W-:-:S05]  /*21c0*/  @P0 LEA R4, R4, UR41, 0x3 ;  /* 0x0000002904040c11 */ /* 0x000fca000f8e18ff */
[----:B------:R-:W-:-:S05]  /*21d0*/  @P0 VIADD R3, R4, 0xe0 ;  /* 0x000000e004030836 */ /* 0x000fca0000000000 */
[----:B------:R-:W-:-:S04]  /*21e0*/  @P0 PRMT R3, R56, 0x654, R3 ;  /* 0x0000065438030816 */ /* 0x000fc80000000003 */
[----:B------:R1:W-:Y:S01]  /*21f0*/  @P0 SYNCS.ARRIVE.TRANS64.RED.A1T0 RZ, [R3+URZ], RZ ;  /* 0x000000ff03ff09a7 */ /* 0x0003e2000810043f */
[----:B------:R-:W-:-:S13]  /*2200*/  ISETP.GT.U32.AND P0, PT, R16, 0x1, PT ;  /* 0x000000011000780c */ /* 0x000fda0003f04070 */
[----:B-1----:R-:W-:Y:S05]  /*2210*/  @P0 BRA `(.L_x_34) ;  /* 0x0000000000040947 */ /* 0x002fea0003800000 */
[----:B------:R-:W-:Y:S01]  /*2220*/  BPT.TRAP 0x1 ;  /* 0x000000040000795c */ /* 0x000fe20000300000 */
.L_x_34:
[----:B------:R-:W-:Y:S01]  /*2230*/  SHF.L.U32 R0, R73, 0x1f, RZ ;  /* 0x0000001f49007819 */ /* 0x000fe200000006ff */
[----:B------:R-:W-:Y:S01]  /*2240*/  UIADD3 UR39, UR46, UR39, URZ ;  /* 0x000000272e277290 */ /* 0x000fe2000fffe03f */
[----:B------:R-:W1:Y:S01]  /*2250*/  LDC R7, c[0x0][0x288] ;  /* 0x0000a200ff077b82 */ /* 0x000e620000000800 */
[----:B------:R-:W-:Y:S01]  /*2260*/  UISETP.GE.U32.AND UP1, UPT, UR46, 0x1c, UPT ;  /* 0x0000001c2e00788c */ /* 0x000fe2000bf26070 */
[----:B------:R-:W-:Y:S01]  /*2270*/  IMAD.SHL.U32 R8, R62, 0x2, RZ ;  /* 0x000000023e087824 */ /* 0x000fe200078e00ff */
[----:B------:R-:W-:Y:S02]  /*2280*/  UISETP.GT.U32.AND UP0, UPT, UR39, 0x1b, UPT ;  /* 0x0000001b2700788c */ /* 0x000fe4000bf04070 */
[----:B------:R-:W-:Y:S02]  /*2290*/  USHF.R.U32.HI UR4, URZ, 0x2, UR39 ;  /* 0x000000023f047899 */ /* 0x000fe40008011627 */
[----:B------:R-:W-:Y:S01]  /*22a0*/  UISETP.LT.U32.AND UP0, UPT, UR46, 0x1c, UP0 ;  /* 0x0000001c2e00788c */ /* 0x000fe20008701070 */
[----:B------:R-:W2:Y:S01]  /*22b0*/  SYNCS.PHASECHK.TRANS64.TRYWAIT P0, [R63+UR42+0x10], R0 ;  /* 0x000010003f0075a7 */ /* 0x000ea2000800016a */
[----:B------:R-:W-:Y:S01]  /*22c0*/  UIMAD.WIDE.U32 UR4, UR4, 0x24924925, URZ ;  /* 0x24924925040478a5 */ /* 0x000fe2000f8e003f */
[----:B------:R-:W-:Y:S01]  /*22d0*/  SHF.R.S32.HI R9, RZ, 0x1f, R8 ;  /* 0x0000001fff097819 */ /* 0x000fe20000011408 */
[----:B------:R-:W-:-:S02]  /*22e0*/  USEL UR6, URZ, 0x1, !UP0 ;  /* 0x000000013f067887 */ /* 0x000fc4000c000000 */
[----:B------:R-:W-:Y:S02]  /*22f0*/  UIMAD UR39, UR5, -0x1c, UR39 ;  /* 0xffffffe4052778a4 */ /* 0x000fe4000f8e0227 */
[----:B------:R-:W-:-:S04]  /*2300*/  ULOP3.LUT UR38, UR38, UR6, URZ, 0x3c, !UPT ;  /* 0x0000000626267292 */ /* 0x000fc8000f8e3c3f */
[----:B------:R-:W-:Y:S01]  /*2310*/  @UP1 ULOP3.LUT UR38, UR38, 0x1, UR5, 0x78, !UPT ;  /* 0x0000000126261892 */ /* 0x000fe2000f8e7805 */
[----:B-12---:R-:W-:Y:S11]  /*2320*/  @!P0 BRA `(.L_x_36) ;  /* 0x0000004800508947 */ /* 0x006ff60003800000 */
.L_x_150:
[----:B-1----:R-:W-:Y:S01]  /*2330*/  IMAD.SHL.U32 R0, R19, 0x40, RZ ;  /* 0x0000004013007824 */ /* 0x002fe200078e00ff */
[----:B------:R-:W-:Y:S01]  /*2340*/  ULDC UR6, c[0x0][0x284] ;  /* 0x0000a10000067ab9 */ /* 0x000fe20000000800 */
[----:B------:R-:W-:Y:S01]  /*2350*/  IMAD.SHL.U32 R14, R22, 0x40, RZ ;  /* 0x00000040160e7824 */ /* 0x000fe200078e00ff */
[----:B------:R-:W-:Y:S01]  /*2360*/  SHF.R.S32.HI R11, RZ, 0x1f, R2 ;  /* 0x0000001fff0b7819 */ /* 0x000fe20000011402 */
[----:B------:R-:W-:Y:S01]  /*2370*/  ULDC.64 UR4, c[0x0][0x5d0] ;  /* 0x0001740000047ab9 */ /* 0x000fe20000000a00 */
[----:B------:R-:W-:Y:S01]  /*2380*/  ISETP.GE.AND P0, PT, R0, UR6, PT ;  /* 0x0000000600007c0c */ /* 0x000fe2000bf06270 */
[----:B------:R-:W-:Y:S01]  /*2390*/  IMAD.WIDE.U32 R4, R2, UR4, R8 ;  /* 0x0000000402047c25 */ /* 0x000fe2000f8e0008 */
[----:B------:R-:W-:Y:S02]  /*23a0*/  SHF.R.S32.HI R15, RZ, 0x1f, R14 ;  /* 0x0000001fff0f7819 */ /* 0x000fe4000001140e */
[C---:B------:R-:W-:Y:S01]  /*23b0*/  ISETP.GE.OR P0, PT, R14.reuse, R7, P0 ;  /* 0x000000070e00720c */ /* 0x040fe20000706670 */
[----:B------:R-:W-:Y:S01]  /*23c0*/  IMAD R3, R11, UR4, RZ ;  /* 0x000000040b037c24 */ /* 0x000fe2000f8e02ff */
[----:B------:R-:W-:-:S03]  /*23d0*/  IADD3 R4, P1, R14, R4, RZ ;  /* 0x000000040e047210 */ /* 0x000fc60007f3e0ff */
[----:B------:R-:W-:-:S05]  /*23e0*/  IMAD R3, R2, UR5, R3 ;  /* 0x0000000502037c24 */ /* 0x000fca000f8e0203 */
[----:B------:R-:W-:-:S03]  /*23f0*/  IADD3.X R5, R15, R5, R3, P1, !PT ;  /* 0x000000050f057210 */ /* 0x000fc60000ffe403 */
[----:B------:R-:W-:Y:S05]  /*2400*/  @P0 BRA `(.L_x_37) ;  /* 0x0000002000b00947 */ /* 0x000fea0003800000 */
[----:B------:R-:W1:Y:S01]  /*2410*/  LDC.64 R76, c[0x0][0x5c8] ;  /* 0x00017200ff4c7b82 */ /* 0x000e620000000a00 */
[----:B-----5:R-:W-:Y:S01]  /*2420*/  FSETP.NEU.AND P0, PT, R59, RZ, PT ;  /* 0x000000ff3b00720b */ /* 0x020fe20003f0d000 */
[----:B------:R-:W-:Y:S01]  /*2430*/  IMAD R3, R62, -0x2, R7 ;  /* 0xfffffffe3e037824 */ /* 0x000fe200078e0207 */
[----:B------:R-:W-:Y:S01]  /*2440*/  BSSY B0, `(.L_x_37) ;  /* 0x0000228000007945 */ /* 0x000fe20003800000 */
[----:B------:R-:W-:-:S04]  /*2450*/  IMAD.WIDE R68, R19, 0x40, R60 ;  /* 0x0000004013447825 */ /* 0x000fc800078e023c */
[----:B------:R-:W-:Y:S02]  /*2460*/  IMAD.IADD R3, R3, 0x1, -R14 ;  /* 0x0000000103037824 */ /* 0x000fe400078e0a0e */
[----:B------:R-:W-:-:S03]  /*2470*/  IMAD.IADD R0, R67, 0x1, -R0 ;  /* 0x0000000143007824 */ /* 0x000fc600078e0a00 */
[----:B------:R-:W-:-:S04]  /*2480*/  ISETP.GT.AND P2, PT, R3, RZ, PT ;  /* 0x000000ff0300720c */ /* 0x000fc80003f44270 */
[----:B------:R-:W-:Y:S01]  /*2490*/  ISETP.GT.AND P1, PT, R0, RZ, P2 ;  /* 0x000000ff0000720c */ /* 0x000fe20001724270 */
[-C--:B-1----:R-:W-:Y:S02]  /*24a0*/  IMAD R6, R69, R76.reuse, RZ ;  /* 0x0000004c45067224 */ /* 0x082fe400078e02ff */
[----:B------:R-:W-:-:S04]  /*24b0*/  IMAD.WIDE.U32 R70, R68, R76, R4 ;  /* 0x0000004c44467225 */ /* 0x000fc800078e0004 */
[----:B------:R-:W-:-:S04]  /*24c0*/  IMAD R5, R68, R77, R6 ;  /* 0x0000004d44057224 */ /* 0x000fc800078e0206 */
[----:B------:R-:W-:Y:S01]  /*24d0*/  IMAD.IADD R7, R71, 0x1, R5 ;  /* 0x0000000147077824 */ /* 0x000fe200078e0205 */
[----:B------:R-:W-:Y:S06]  /*24e0*/  @!P0 BRA `(.L_x_38) ;  /* 0x0000001400e48947 */ /* 0x000fec0003800000 */
[----:B------:R-:W1:Y:S01]  /*24f0*/  LDC.64 R74, c[0x0][0x5b8] ;  /* 0x00016e00ff4a7b82 */ /* 0x000e620000000a00 */
[----:B------:R-:W-:-:S07]  /*2500*/  ULDC.64 UR4, c[0x0][0x5c0] ;  /* 0x0001700000047ab9 */ /* 0x000fce0000000a00 */
[----:B------:R-:W2:Y:S08]  /*2510*/  LDC.64 R78, c[0x0][0x5b0] ;  /* 0x00016c00ff4e7b82 */ /* 0x000eb00000000a00 */
[----:B------:R-:W0:Y:S01]  /*2520*/  LDC.64 R80, c[0x0][0x5a8] ;  /* 0x00016a00ff507b82 */ /* 0x000e220000000a00 */
[-C--:B-1----:R-:W-:Y:S02]  /*2530*/  IMAD R6, R11, R74.reuse, RZ ;  /* 0x0000004a0b067224 */ /* 0x082fe400078e02ff */
[----:B------:R-:W-:-:S04]  /*2540*/  IMAD.WIDE.U32 R4, R2, R74, R8 ;  /* 0x0000004a02047225 */ /* 0x000fc800078e0008 */
[----:B------:R-:W-:Y:S01]  /*2550*/  IMAD R71, R2, R75, R6 ;  /* 0x0000004b02477224 */ /* 0x000fe200078e0206 */
[----:B------:R-:W-:Y:S01]  /*2560*/  IADD3 R10, P0, R14, R4, RZ ;  /* 0x000000040e0a7210 */ /* 0x000fe20007f1e0ff */
[----:B--2---:R-:W-:-:S03]  /*2570*/  IMAD R4, R69, R78, RZ ;  /* 0x0000004e45047224 */ /* 0x004fc600078e02ff */
[----:B------:R-:W-:Y:S01]  /*2580*/  IADD3.X R11, R15, R5, R71, P0, !PT ;  /* 0x000000050f0b7210 */ /* 0x000fe200007fe447 */
[C---:B------:R-:W-:Y:S02]  /*2590*/  IMAD R75, R68.reuse, R79, R4 ;  /* 0x0000004f444b7224 */ /* 0x040fe400078e0204 */
[----:B------:R-:W-:-:S04]  /*25a0*/  IMAD.WIDE.U32 R4, R68, R78, R10 ;  /* 0x0000004e44047225 */ /* 0x000fc800078e000a */
[----:B------:R-:W-:Y:S01]  /*25b0*/  IMAD.IADD R5, R5, 0x1, R75 ;  /* 0x0000000105057824 */ /* 0x000fe200078e024b */
[----:B0-----:R-:W-:-:S04]  /*25c0*/  LEA R12, P0, R4, R80, 0x1 ;  /* 0x00000050040c7211 */ /* 0x001fc800078008ff */
[----:B------:R-:W-:-:S05]  /*25d0*/  LEA.HI.X R13, R4, R81, R5, 0x1, P0 ;  /* 0x00000051040d7211 */ /* 0x000fca00000f0c05 */
[----:B------:R-:W2:Y:S01]  /*25e0*/  @P1 LDG.E.LTC128B.U16 R19, desc[UR36][R12.64] ;  /* 0x000000240c131981 */ /* 0x000ea2000c1e1520 */
[----:B------:R-:W-:Y:S01]  /*25f0*/  IMAD.WIDE.U32 R4, R68, R78, R14 ;  /* 0x0000004e44047225 */ /* 0x000fe200078e000e */
[----:B------:R-:W-:Y:S02]  /*2600*/  BSSY B1, `(.L_x_39) ;  /* 0x0000015000017945 */ /* 0x000fe40003800000 */
[----:B------:R-:W-:-:S04]  /*2610*/  IADD3 R20, P0, R8, R4, RZ ;  /* 0x0000000408147210 */ /* 0x000fc80007f1e0ff */
[----:B------:R-:W-:Y:S02]  /*2620*/  IADD3.X R21, R9, R75, R5, P0, !PT ;  /* 0x0000004b09157210 */ /* 0x000fe400007fe405 */
[----:B------:R-:W-:Y:S01]  /*2630*/  LEA R6, P0, R70, UR4, 0x1 ;  /* 0x0000000446067c11 */ /* 0x000fe2000f8008ff */
[----:B------:R-:W-:-:S03]  /*2640*/  IMAD.WIDE.U32 R20, R2, R74, R20 ;  /* 0x0000004a02147225 */ /* 0x000fc600078e0014 */
[----:B------:R-:W-:Y:S02]  /*2650*/  LEA.HI.X R7, R70, UR5, R7, 0x1, P0 ;  /* 0x0000000546077c11 */ /* 0x000fe400080f0c07 */
[----:B------:R-:W-:-:S04]  /*2660*/  ISETP.GT.AND P0, PT, R3, 0x1, PT ;  /* 0x000000010300780c */ /* 0x000fc80003f04270 */
[----:B------:R-:W-:Y:S01]  /*2670*/  ISETP.GT.AND P3, PT, R0, RZ, P0 ;  /* 0x000000ff0000720c */ /* 0x000fe20000764270 */
[----:B--2---:R-:W-:-:S05]  /*2680*/  HADD2.F32 R4, -RZ, R19.H0_H0 ;  /* 0x20000013ff047230 */ /* 0x004fca0000004100 */
[----:B------:R-:W-:Y:S01]  /*2690*/  FMUL R5, R4, R59 ;  /* 0x0000003b04057220 */ /* 0x000fe20000400000 */
[----:B------:R-:W-:-:S03]  /*26a0*/  LEA R4, P4, R20, R80, 0x1 ;  /* 0x0000005014047211 */ /* 0x000fc600078808ff */
[----:B------:R-:W-:-:S05]  /*26b0*/  FFMA R5, R24, R58, R5 ;  /* 0x0000003a18057223 */ /* 0x000fca0000000005 */
[----:B------:R-:W-:Y:S01]  /*26c0*/  F2FP.F16.F32.PACK_AB R12, RZ, R5 ;  /* 0x00000005ff0c723e */ /* 0x000fe200000000ff */
[----:B------:R-:W-:-:S03]  /*26d0*/  IMAD.IADD R5, R71, 0x1, R21 ;  /* 0x0000000147057824 */ /* 0x000fc600078e0215 */
[----:B------:R-:W-:Y:S01]  /*26e0*/  PRMT R13, R12, 0x7610, R13 ;  /* 0x000076100c0d7816 */ /* 0x000fe2000000000d */
[----:B------:R-:W-:Y:S01]  /*26f0*/  IMAD.SHL.U32 R12, R78, 0x8, RZ ;  /* 0x000000084e0c7824 */ /* 0x000fe200078e00ff */
[----:B------:R-:W-:-:S03]  /*2700*/  LEA.HI.X R5, R20, R81, R5, 0x1, P4 ;  /* 0x0000005114057211 */ /* 0x000fc600020f0c05 */
[----:B------:R0:W-:Y:S02]  /*2710*/  @P1 STG.E.U16 desc[UR36][R6.64], R13 ;  /* 0x0000000d06001986 */ /* 0x0001e4000c101524 */
[----:B0-----:R-:W-:Y:S01]  /*2720*/  SHF.L.U64.HI R13, R78, 0x3, R79 ;  /* 0x000000034e0d7819 */ /* 0x001fe2000001024f */
[----:B------:R-:W-:Y:S06]  /*2730*/  @!P3 BRA `(.L_x_40) ;  /* 0x000000000004b947 */ /* 0x000fec0003800000 */
[----:B------:R0:W5:Y:S02]  /*2740*/  LDG.E.LTC128B.U16 R19, desc[UR36][R4.64+0x2] ;  /* 0x0000022404137981 */ /* 0x000164000c1e1520 */
.L_x_40:
[----:B------:R-:W-:Y:S05]  /*2750*/  BSYNC B1 ;  /* 0x0000000000017941 */ /* 0x000fea0003800000 */
.L_x_39:
[----:B-----5:R-:W-:Y:S01]  /*2760*/  HADD2.F32 R20, -RZ, R19.H0_H0 ;  /* 0x20000013ff147230 */ /* 0x020fe20000004100 */
[----:B------:R-:W-:Y:S01]  /*2770*/  ISETP.GT.AND P2, PT, R0, 0x8, P2 ;  /* 0x000000080000780c */ /* 0x000fe20001744270 */
[----:B------:R-:W-:-:S04]  /*2780*/  IMAD.WIDE.U32 R68, R68, R78, R12 ;  /* 0x0000004e44447225 */ /* 0x000fc800078e000c */
[----:B------:R-:W-:Y:S01]  /*2790*/  FMUL R20, R20, R59 ;  /* 0x0000003b14147220 */ /* 0x000fe20000400000 */
[----:B------:R-:W-:Y:S01]  /*27a0*/  IMAD.IADD R75, R75, 0x1, R69 ;  /* 0x000000014b4b7824 */ /* 0x000fe200078e0245 */
[----:B------:R-:W-:Y:S02]  /*27b0*/  IADD3 R10, P1, R10, R68, RZ ;  /* 0x000000440a0a7210 */ /* 0x000fe40007f3e0ff */
[----:B------:R-:W-:-:S03]  /*27c0*/  FFMA R20, R25, R58, R20 ;  /* 0x0000003a19147223 */ /* 0x000fc60000000014 */
[----:B------:R-:W-:Y:S01]  /*27d0*/  IMAD.X R11, R75, 0x1, R11, P1 ;  /* 0x000000014b0b7824 */ /* 0x000fe200008e060b */
[C---:B------:R-:W-:Y:S02]  /*27e0*/  LEA R12, P1, R10.reuse, R80, 0x1 ;  /* 0x000000500a0c7211 */ /* 0x040fe400078208ff */
[----:B------:R-:W-:Y:S02]  /*27f0*/  F2FP.F16.F32.PACK_AB R20, RZ, R20 ;  /* 0x00000014ff14723e */ /* 0x000fe400000000ff */
[----:B------:R-:W-:-:S03]  /*2800*/  LEA.HI.X R13, R10, R81, R11, 0x1, P1 ;  /* 0x000000510a0d7211 */ /* 0x000fc600008f0c0b */
[----:B------:R1:W-:Y:S04]  /*2810*/  @P3 STG.E.U16 desc[UR36][R6.64+0x2], R20 ;  /* 0x0000021406003986 */ /* 0x0003e8000c101524 */
[----:B------:R-:W2:Y:S01]  /*2820*/  @P2 LDG.E.LTC128B.U16 R19, desc[UR36][R12.64] ;  /* 0x000000240c132981 */ /* 0x000ea2000c1e1520 */
[----:B------:R-:W-:Y:S01]  /*2830*/  IADD3 R14, P1, P3, R8, R68, R14 ;  /* 0x00000044080e7210 */ /* 0x000fe20007b3e00e */
[----:B------:R-:W-:Y:S01]  /*2840*/  BSSY B1, `(.L_x_41) ;  /* 0x0000011000017945 */ /* 0x000fe20003800000 */
[C---:B------:R-:W-:Y:S02]  /*2850*/  SHF.L.U64.HI R11, R76.reuse, 0x4, R77 ;  /* 0x000000044c0b7819 */ /* 0x040fe4000001024d */
[----:B------:R-:W-:Y:S02]  /*2860*/  IADD3.X R15, R9, R75, R15, P1, P3 ;  /* 0x0000004b090f7210 */ /* 0x000fe40000fe640f */
[----:B------:R-:W-:-:S02]  /*2870*/  LEA R10, P1, R76, R6, 0x4 ;  /* 0x000000064c0a7211 */ /* 0x000fc400078220ff */
[----:B------:R-:W-:Y:S01]  /*2880*/  ISETP.GT.AND P0, PT, R0, 0x8, P0 ;  /* 0x000000080000780c */ /* 0x000fe20000704270 */
[----:B------:R-:W-:-:S04]  /*2890*/  IMAD.WIDE.U32 R14, R2, R74, R14 ;  /* 0x0000004a020e7225 */ /* 0x000fc800078e000e */
[----:B------:R-:W-:Y:S02]  /*28a0*/  IMAD.X R11, R11, 0x1, R7, P1 ;  /* 0x000000010b0b7824 */ /* 0x000fe400008e0607 */
[----:B------:R-:W-:Y:S02]  /*28b0*/  IMAD.IADD R2, R71, 0x1, R15 ;  /* 0x0000000147027824 */ /* 0x000fe400078e020f */
[----:B--2---:R-:W-:-:S05]  /*28c0*/  HADD2.F32 R8, -RZ, R19.H0_H0 ;  /* 0x20000013ff087230 */ /* 0x004fca0000004100 */
[----:B------:R-:W-:Y:S01]  /*28d0*/  FMUL R9, R8, R59 ;  /* 0x0000003b08097220 */ /* 0x000fe20000400000 */
[----:B------:R-:W-:-:S03]  /*28e0*/  LEA R8, P3, R14, R80, 0x1 ;  /* 0x000000500e087211 */ /* 0x000fc600078608ff */
[----:B------:R-:W-:-:S05]  /*28f0*/  FFMA R9, R26, R58, R9 ;  /* 0x0000003a1a097223 */ /* 0x000fca0000000009 */
[----:B------:R-:W-:Y:S02]  /*2900*/  F2FP.F16.F32.PACK_AB R12, RZ, R9 ;  /* 0x00000009ff0c723e */ /* 0x000fe400000000ff */
[----:B------:R-:W-:-:S03]  /*2910*/  LEA.HI.X R9, R14, R81, R2, 0x1, P3 ;  /* 0x000000510e097211 */ /* 0x000fc600018f0c02 */
[----:B------:R1:W-:Y:S01]  /*2920*/  @P2 STG.E.U16 desc[UR36][R10.64], R12 ;  /* 0x0000000c0a002986 */ /* 0x0003e2000c101524 */
[----:B------:R-:W-:Y:S05]  /*2930*/  @!P0 BRA `(.L_x_42) ;  /* 0x0000000000048947 */ /* 0x000fea0003800000 */
[----:B------:R2:W5:Y:S02]  /*2940*/  LDG.E.LTC128B.U16 R19, desc[UR36][R8.64+0x2] ;  /* 0x0000022408137981 */ /* 0x000564000c1e1520 */
.L_x_42:
[----:B------:R-:W-:Y:S05]  /*2950*/  BSYNC B1 ;  /* 0x0000000000017941 */ /* 0x000fea0003800000 */
.L_x_41:
[----:B-----5:R-:W-:Y:S01]  /*2960*/  HADD2.F32 R2, -RZ, R19.H0_H0 ;  /* 0x20000013ff027230 */ /* 0x020fe20000004100 */
[----:B------:R-:W-:Y:S01]  /*2970*/  ISETP.GT.AND P1, PT, R3, 0x8, PT ;  /* 0x000000080300780c */ /* 0x000fe20003f24270 */
[----:B------:R-:W-:Y:S03]  /*2980*/  BSSY B1, `(.L_x_43) ;  /* 0x0000008000017945 */ /* 0x000fe60003800000 */
[----:B------:R-:W-:Y:S01]  /*2990*/  FMUL R2, R2, R59 ;  /* 0x0000003b02027220 */ /* 0x000fe20000400000 */
[----:B------:R-:W-:-:S03]  /*29a0*/  ISETP.GT.AND P2, PT, R0, RZ, P1 ;  /* 0x000000ff0000720c */ /* 0x000fc60000f44270 */
[----:B------:R-:W-:-:S05]  /*29b0*/  FFMA R2, R27, R58, R2 ;  /* 0x0000003a1b027223 */ /* 0x000fca0000000002 */
[----:B------:R-:W-:-:S05]  /*29c0*/  F2FP.F16.F32.PACK_AB R2, RZ, R2 ;  /* 0x00000002ff02723e */ /* 0x000fca00000000ff */
[----:B------:R3:W-:Y:S01]  /*29d0*/  @P0 STG.E.U16 desc[UR36][R10.64+0x2], R2 ;  /* 0x000002020a000986 */ /* 0x0007e2000c101524 */
[----:B------:R-:W-:Y:S05]  /*29e0*/  @!P2 BRA `(.L_x_44) ;  /* 0x000000000004a947 */ /* 0x000fea0003800000 */
[----:B------:R4:W5:Y:S02]  /*29f0*/  LDG.E.LTC128B.U16 R19, desc[UR36][R4.64+0x10] ;  /* 0x0000102404137981 */ /* 0x000964000c1e1520 */
.L_x_44:
[----:B------:R-:W-:Y:S05]  /*2a00*/  BSYNC B1 ;  /* 0x0000000000017941 */ /* 0x000fea0003800000 */
.L_x_43:
[----:B---3-5:R-:W-:Y:S01]  /*2a10*/  HADD2.F32 R2, -RZ, R19.H0_H0 ;  /* 0x20000013ff027230 */ /* 0x028fe20000004100 */
        /* <DEDUP_REMOVED lines=9> */
.L_x_46:
[----:B------:R-:W-:Y:S05]  /*2ab0*/  BSYNC B1 ;  /* 0x0000000000017941 */ /* 0x000fea0003800000 */
.L_x_45:
[----:B-----5:R-:W-:Y:S01]  /*2ac0*/  HADD2.F32 R2, -RZ, R19.H0_H0 ;  /* 0x20000013ff027230 */ /* 0x020fe20000004100 */
[----:B------:R-:W-:Y:S01]  /*2ad0*/  ISETP.GT.AND P1, PT, R0, 0x8, P1 ;  /* 0x000000080000780c */ /* 0x000fe20000f24270 */
[----:B------:R-:W-:Y:S03]  /*2ae0*/  BSSY B1, `(.L_x_47) ;  /* 0x0000007000017945 */ /* 0x000fe60003800000 */
[----:B------:R-:W-:-:S04]  /*2af0*/  FMUL R2, R2, R59 ;  /* 0x0000003b02027220 */ /* 0x000fc80000400000 */
[----:B------:R-:W-:-:S05]  /*2b00*/  FFMA R2, R29, R58, R2 ;  /* 0x0000003a1d027223 */ /* 0x000fca0000000002 */
[----:B------:R-:W-:-:S05]  /*2b10*/  F2FP.F16.F32.PACK_AB R2, RZ, R2 ;  /* 0x00000002ff02723e */ /* 0x000fca00000000ff */
[----:B------:R0:W-:Y:S01]  /*2b20*/  @P3 STG.E.U16 desc[UR36][R6.64+0x12], R2 ;  /* 0x0000120206003986 */ /* 0x0001e2000c101524 */
[----:B------:R-:W-:Y:S05]  /*2b30*/  @!P1 BRA `(.L_x_48) ;  /* 0x0000000000049947 */ /* 0x000fea0003800000 */
[----:B------:R0:W5:Y:S02]  /*2b40*/  LDG.E.LTC128B.U16 R19, desc[UR36][R8.64+0x10] ;  /* 0x0000102408137981 */ /* 0x000164000c1e1520 */
.L_x_48:
[----:B------:R-:W-:Y:S05]  /*2b50*/  BSYNC B1 ;  /* 0x0000000000017941 */ /* 0x000fea0003800000 */
.L_x_47:
[----:B0----5:R-:W-:Y:S01]  /*2b60*/  HADD2.F32 R2, -RZ, R19.H0_H0 ;  /* 0x20000013ff027230 */ /* 0x021fe20000004100 */
[----:B------:R-:W-:Y:S01]  /*2b70*/  ISETP.GT.AND P0, PT, R0, 0x8, P0 ;  /* 0x000000080000780c */ /* 0x000fe20000704270 */
[----:B------:R-:W-:Y:S03]  /*2b80*/  BSSY B1, `(.L_x_49) ;  /* 0x0000007000017945 */ /* 0x000fe60003800000 */
[----:B---3--:R-:W-:-:S04]  /*2b90*/  FMUL R13, R2, R59 ;  /* 0x0000003b020d7220 */ /* 0x008fc80000400000 */
[----:B------:R-:W-:-:S05]  /*2ba0*/  FFMA R13, R30, R58, R13 ;  /* 0x0000003a1e0d7223 */ /* 0x000fca000000000d */
[----:B------:R-:W-:-:S05]  /*2bb0*/  F2FP.F16.F32.PACK_AB R13, RZ, R13 ;  /* 0x0000000dff0d723e */ /* 0x000fca00000000ff */
[----:B------:R0:W-:Y:S01]  /*2bc0*/  @P1 STG.E.U16 desc[UR36][R10.64+0x10], R13 ;  /* 0x0000100d0a001986 */ /* 0x0001e2000c101524 */
[----:B------:R-:W-:Y:S05]  /*2bd0*/  @!P0 BRA `(.L_x_50) ;  /* 0x0000000000048947 */ /* 0x000fea0003800000 */
[----:B------:R3:W5:Y:S02]  /*2be0*/  LDG.E.LTC128B.U16 R19, desc[UR36][R8.64+0x12] ;  /* 0x0000122408137981 */ /* 0x000764000c1e1520 */
.L_x_50:
[----:B------:R-:W-:Y:S05]  /*2bf0*/  BSYNC B1 ;  /* 0x0000000000017941 */ /* 0x000fea0003800000 */
.L_x_49:
        /* <DEDUP_REMOVED lines=10> */
.L_x_52:
[----:B------:R-:W-:Y:S05]  /*2ca0*/  BSYNC B1 ;  /* 0x0000000000017941 */ /* 0x000fea0003800000 */
.L_x_51:
[----:B0----5:R-:W-:Y:S01]  /*2cb0*/  HADD2.F32 R2, -RZ, R19.H0_H0 ;  /* 0x20000013ff027230 */ /* 0x021fe20000004100 */
        /* <DEDUP_REMOVED lines=9> */
.L_x_54:
[----:B------:R-:W-:Y:S05]  /*2d50*/  BSYNC B1 ;  /* 0x0000000000017941 */ /* 0x000fea0003800000 */
.L_x_53:
        /* <DEDUP_REMOVED lines=9> */
.L_x_56:
[----:B------:R-:W-:Y:S05]  /*2df0*/  BSYNC B1 ;  /* 0x0000000000017941 */ /* 0x000fea0003800000 */
.L_x_55:
[----:B0----5:R-:W-:Y:S01]  /*2e00*/  HADD2.F32 R2, -RZ, R19.H0_H0 ;  /* 0x20000013ff027230 */ /* 0x021fe20000004100 */
        /* <DEDUP_REMOVED lines=8> */
.L_x_58:
[----:B------:R-:W-:Y:S05]  /*2e90*/  BSYNC B1 ;  /* 0x0000000000017941 */ /* 0x000fea0003800000 */
.L_x_57:
        /* <DEDUP_REMOVED lines=10> */
.L_x_60:
[----:B------:R-:W-:Y:S05]  /*2f40*/  BSYNC B1 ;  /* 0x0000000000017941 */ /* 0x000fea0003800000 */
.L_x_59:
        /* <DEDUP_REMOVED lines=10> */
.L_x_62:
[----:B------:R-:W-:Y:S05]  /*2ff0*/  BSYNC B1 ;  /* 0x0000000000017941 */ /* 0x000fea0003800000 */
.L_x_61:
        /* <DEDUP_REMOVED lines=9> */
.L_x_64:
[----:B------:R-:W-:Y:S05]  /*3090*/  BSYNC B1 ;  /* 0x0000000000017941 */ /* 0x000fea0003800000 */
.L_x_63:
        /* <DEDUP_REMOVED lines=9> */
.L_x_66:
[----:B------:R-:W-:Y:S05]  /*3130*/  BSYNC B1 ;  /* 0x0000000000017941 */ /* 0x000fea0003800000 */
.L_x_65:
        /* <DEDUP_REMOVED lines=10> */
.L_x_68:
[----:B------:R-:W-:Y:S05]  /*31e0*/  BSYNC B1 ;  /* 0x0000000000017941 */ /* 0x000fea0003800000 */
.L_x_67:
        /* <DEDUP_REMOVED lines=10> */
.L_x_70:
[----:B------:R-:W-:Y:S05]  /*3290*/  BSYNC B1 ;  /* 0x0000000000017941 */ /* 0x000fea0003800000 */
.L_x_69:
        /* <DEDUP_REMOVED lines=9> */
.L_x_72:
[----:B------:R-:W-:Y:S05]  /*3330*/  BSYNC B1 ;  /* 0x0000000000017941 */ /* 0x000fea0003800000 */
.L_x_71:
        /* <DEDUP_REMOVED lines=9> */
.L_x_74:
[----:B------:R-:W-:Y:S05]  /*33d0*/  BSYNC B1 ;  /* 0x0000000000017941 */ /* 0x000fea0003800000 */
.L_x_73:
        /* <DEDUP_REMOVED lines=10> */
.L_x_76:
[----:B------:R-:W-:Y:S05]  /*3480*/  BSYNC B1 ;  /* 0x0000000000017941 */ /* 0x000fea0003800000 */
.L_x_75:
        /* <DEDUP_REMOVED lines=10> */
.L_x_78:
[----:B------:R-:W-:Y:S05]  /*3530*/  BSYNC B1 ;  /* 0x0000000000017941 */ /* 0x000fea0003800000 */
.L_x_77:
        /* <DEDUP_REMOVED lines=9> */
.L_x_80:
[----:B------:R-:W-:Y:S05]  /*35d0*/  BSYNC B1 ;  /* 0x0000000000017941 */ /* 0x000fea0003800000 */
.L_x_79:
        /* <DEDUP_REMOVED lines=9> */
.L_x_82:
[----:B------:R-:W-:Y:S05]  /*3670*/  BSYNC B1 ;  /* 0x0000000000017941 */ /* 0x000fea0003800000 */
.L_x_81:
        /* <DEDUP_REMOVED lines=10> */
.L_x_84:
[----:B------:R-:W-:Y:S05]  /*3720*/  BSYNC B1 ;  /* 0x0000000000017941 */ /* 0x000fea0003800000 */
.L_x_83:
        /* <DEDUP_REMOVED lines=10> */
.L_x_86:
[----:B------:R-:W-:Y:S05]  /*37d0*/  BSYNC B1 ;  /* 0x0000000000017941 */ /* 0x000fea0003800000 */
.L_x_85:
        /* <DEDUP_REMOVED lines=9> */
.L_x_88:
[----:B------:R-:W-:Y:S05]  /*3870*/  BSYNC B1 ;  /* 0x0000000000017941 */ /* 0x000fea0003800000 */
.L_x_87:
        /* <DEDUP_REMOVED lines=9> */
.L_x_90:
[----:B------:R-:W-:Y:S05]  /*3910*/  BSYNC B1 ;  /* 0x0000000000017941 */ /* 0x000fea0003800000 */
.L_x_89:
        /* <DEDUP_REMOVED lines=10> */
.L_x_92:
[----:B------:R-:W-:Y:S05]  /*39c0*/  BSYNC B1 ;  /* 0x0000000000017941 */ /* 0x000fea0003800000 */
.L_x_91:
[----:B0----5:R-:W-:Y:S01]  /*39d0*/  HADD2.F32 R2, -RZ, R19.H0_H0 ;  /* 0x20000013ff027230 */ /* 0x021fe20000004100 */
[----:B------:R-:W-:Y:S01]  /*39e0*/  ISETP.GT.AND P0, PT, R3, 0x39, PT ;  /* 0x000000390300780c */ /* 0x000fe20003f04270 */
[----:B------:R-:W-:Y:S01]  /*39f0*/  @P2 IMAD.MOV.U32 R3, RZ, RZ, R7 ;  /* 0x000000ffff032224 */ /* 0x000fe200078e0007 */
[----:B------:R-:W-:Y:S02]  /*3a00*/  BSSY B1, `(.L_x_93) ;  /* 0x0000009000017945 */ /* 0x000fe40003800000 */
[----:B------:R-:W-:Y:S01]  /*3a10*/  FMUL R13, R2, R59 ;  /* 0x0000003b020d7220 */ /* 0x000fe20000400000 */
[----:B------:R-:W-:Y:S01]  /*3a20*/  @P2 IMAD.MOV.U32 R2, RZ, RZ, R6 ;  /* 0x000000ffff022224 */ /* 0x000fe200078e0006 */
[----:B------:R-:W-:Y:S02]  /*3a30*/  ISETP.GT.AND P3, PT, R0, RZ, P0 ;  /* 0x000000ff0000720c */ /* 0x000fe40000764270 */
[----:B------:R-:W-:-:S05]  /*3a40*/  FFMA R13, R52, R58, R13 ;  /* 0x0000003a340d7223 */ /* 0x000fca000000000d */
[----:B------:R-:W-:-:S05]  /*3a50*/  F2FP.F16.F32.PACK_AB R13, RZ, R13 ;  /* 0x0000000dff0d723e */ /* 0x000fca00000000ff */
[----:B------:R0:W-:Y:S01]  /*3a60*/  @P2 STG.E.U16 desc[UR36][R2.64+0x70], R13 ;  /* 0x0000700d02002986 */ /* 0x0001e2000c101524 */
[----:B------:R-:W-:Y:S05]  /*3a70*/  @!P3 BRA `(.L_x_94) ;  /* 0x000000000004b947 */ /* 0x000fea0003800000 */
[----:B------:R0:W5:Y:S02]  /*3a80*/  LDG.E.LTC128B.U16 R19, desc[UR36][R4.64+0x72] ;  /* 0x0000722404137981 */ /* 0x000164000c1e1520 */
.L_x_94:
[----:B------:R-:W-:Y:S05]  /*3a90*/  BSYNC B1 ;  /* 0x0000000000017941 */ /* 0x000fea0003800000 */
.L_x_93:
        /* <DEDUP_REMOVED lines=9> */
.L_x_96:
[----:B------:R-:W-:Y:S05]  /*3b30*/  BSYNC B1 ;  /* 0x0000000000017941 */ /* 0x000fea0003800000 */
.L_x_95:
[----:B0----5:R-:W-:Y:S01]  /*3b40*/  HADD2.F32 R2, -RZ, R19.H0_H0 ;  /* 0x20000013ff027230 */ /* 0x021fe20000004100 */
[----:B------:R-:W-:Y:S01]  /*3b50*/  ISETP.GT.AND P0, PT, R0, 0x8, P0 ;  /* 0x000000080000780c */ /* 0x000fe20000704270 */
[----:B------:R-:W-:Y:S03]  /*3b60*/  BSSY B1, `(.L_x_97) ;  /* 0x000000a000017945 */ /* 0x000fe60003800000 */
[----:B------:R-:W-:Y:S01]  /*3b70*/  FMUL R3, R2, R59 ;  /* 0x0000003b02037220 */ /* 0x000fe20000400000 */
[----:B------:R-:W-:-:S03]  /*3b80*/  @P1 IMAD.MOV.U32 R2, RZ, RZ, R10 ;  /* 0x000000ffff021224 */ /* 0x000fc600078e000a */
[----:B------:R-:W-:-:S05]  /*3b90*/  FFMA R3, R54, R58, R3 ;  /* 0x0000003a36037223 */ /* 0x000fca0000000003 */
[----:B------:R-:W-:-:S04]  /*3ba0*/  F2FP.F16.F32.PACK_AB R3, RZ, R3 ;  /* 0x00000003ff03723e */ /* 0x000fc800000000ff */
[----:B----4-:R-:W-:Y:S01]  /*3bb0*/  PRMT R4, R3, 0x7610, R4 ;  /* 0x0000761003047816 */ /* 0x010fe20000000004 */
[----:B------:R-:W-:-:S05]  /*3bc0*/  @P1 IMAD.MOV.U32 R3, RZ, RZ, R11 ;  /* 0x000000ffff031224 */ /* 0x000fca00078e000b */
[----:B------:R0:W-:Y:S01]  /*3bd0*/  @P1 STG.E.U16 desc[UR36][R2.64+0x70], R4 ;  /* 0x0000700402001986 */ /* 0x0001e2000c101524 */
[----:B------:R-:W-:Y:S05]  /*3be0*/  @!P0 BRA `(.L_x_98) ;  /* 0x0000000000048947 */ /* 0x000fea0003800000 */
[----:B------:R4:W5:Y:S02]  /*3bf0*/  LDG.E.LTC128B.U16 R19, desc[UR36][R8.64+0x72] ;  /* 0x0000722408137981 */ /* 0x000964000c1e1520 */
.L_x_98:
[----:B------:R-:W-:Y:S05]  /*3c00*/  BSYNC B1 ;  /* 0x0000000000017941 */ /* 0x000fea0003800000 */
.L_x_97:
[----:B------:R-:W-:Y:S05]  /*3c10*/  @!P0 BRA `(.L_x_99) ;  /* 0x0000000800a88947 */ /* 0x000fea0003800000 */
[----:B-----5:R-:W-:-:S05]  /*3c20*/  HADD2.F32 R0, -RZ, R19.H0_H0 ;  /* 0x20000013ff007230 */ /* 0x020fca0000004100 */
[----:B------:R-:W-:-:S04]  /*3c30*/  FMUL R0, R0, R59 ;  /* 0x0000003b00007220 */ /* 0x000fc80000400000 */
[----:B------:R-:W-:-:S05]  /*3c40*/  FFMA R0, R55, R58, R0 ;  /* 0x0000003a37007223 */ /* 0x000fca0000000000 */
[----:B------:R-:W-:-:S05]  /*3c50*/  F2FP.F16.F32.PACK_AB R0, RZ, R0 ;  /* 0x00000000ff00723e */ /* 0x000fca00000000ff */
[----:B------:R0:W-:Y:S01]  /*3c60*/  STG.E.U16 desc[UR36][R10.64+0x72], R0 ;  /* 0x000072000a007986 */ /* 0x0001e2000c101524 */
[----:B------:R-:W-:Y:S05]  /*3c70*/  BRA `(.L_x_99) ;  /* 0x0000000800907947 */ /* 0x000fea0003800000 */
.L_x_38:
[----:B------:R-:W-:Y:S01]  /*3c80*/  ISETP.GT.AND P0, PT, R3, 0x1, PT ;  /* 0x000000010300780c */ /* 0x000fe20003f04270 */
[----:B------:R-:W-:Y:S01]  /*3c90*/  ULDC.64 UR4, c[0x0][0x5c0] ;  /* 0x0001700000047ab9 */ /* 0x000fe20000000a00 */
[-C--:B------:R-:W-:Y:S01]  /*3ca0*/  FMUL R24, R24, R58.reuse ;  /* 0x0000003a18187220 */ /* 0x080fe20000400000 */
[-C--:B------:R-:W-:Y:S01]  /*3cb0*/  FMUL R25, R25, R58.reuse ;  /* 0x0000003a19197220 */ /* 0x080fe20000400000 */
[----:B------:R-:W-:Y:S01]  /*3cc0*/  ISETP.GT.AND P3, PT, R0, RZ, P0 ;  /* 0x000000ff0000720c */ /* 0x000fe20000764270 */
[-C--:B------:R-:W-:Y:S01]  /*3cd0*/  FMUL R26, R26, R58.reuse ;  /* 0x0000003a1a1a7220 */ /* 0x080fe20000400000 */
[----:B------:R-:W-:Y:S01]  /*3ce0*/  LEA R4, P4, R70, UR4, 0x1 ;  /* 0x0000000446047c11 */ /* 0x000fe2000f8808ff */
[----:B------:R-:W-:Y:S01]  /*3cf0*/  FMUL R27, R27, R58 ;  /* 0x0000003a1b1b7220 */ /* 0x000fe20000400000 */
[----:B------:R-:W-:Y:S01]  /*3d00*/  F2FP.F16.F32.PACK_AB R24, RZ, R24 ;  /* 0x00000018ff18723e */ /* 0x000fe200000000ff */
[-C--:B------:R-:W-:Y:S01]  /*3d10*/  FMUL R28, R28, R58.reuse ;  /* 0x0000003a1c1c7220 */ /* 0x080fe20000400000 */
[----:B------:R-:W-:Y:S01]  /*3d20*/  LEA.HI.X R5, R70, UR5, R7, 0x1, P4 ;  /* 0x0000000546057c11 */ /* 0x000fe2000a0f0c07 */
[-C--:B------:R-:W-:Y:S01]  /*3d30*/  FMUL R29, R29, R58.reuse ;  /* 0x0000003a1d1d7220 */ /* 0x080fe20000400000 */
[----:B------:R-:W-:Y:S01]  /*3d40*/  F2FP.F16.F32.PACK_AB R25, RZ, R25 ;  /* 0x00000019ff19723e */ /* 0x000fe200000000ff */
[-C--:B------:R-:W-:Y:S01]  /*3d50*/  FMUL R30, R30, R58.reuse ;  /* 0x0000003a1e1e7220 */ /* 0x080fe20000400000 */
[----:B------:R-:W-:Y:S01]  /*3d60*/  SHF.L.U64.HI R77, R76, 0x4, R77 ;  /* 0x000000044c4d7819 */ /* 0x000fe2000001024d */
[----:B------:R-:W-:Y:S01]  /*3d70*/  @P1 STG.E.U16 desc[UR36][R4.64], R24 ;  /* 0x0000001804001986 */ /* 0x000fe2000c101524 */
[----:B------:R-:W-:Y:S01]  /*3d80*/  ISETP.GT.AND P1, PT, R3, 0x8, PT ;  /* 0x000000080300780c */ /* 0x000fe20003f24270 */
[----:B------:R-:W-:Y:S01]  /*3d90*/  FMUL R31, R31, R58 ;  /* 0x0000003a1f1f7220 */ /* 0x000fe20000400000 */
[----:B------:R-:W-:Y:S01]  /*3da0*/  ISETP.GT.AND P4, PT, R0, 0x8, P0 ;  /* 0x000000080000780c */ /* 0x000fe20000784270 */
[----:B------:R-:W-:Y:S01]  /*3db0*/  @P3 STG.E.U16 desc[UR36][R4.64+0x2], R25 ;  /* 0x0000021904003986 */ /* 0x000fe2000c101524 */
[----:B------:R-:W-:Y:S01]  /*3dc0*/  LEA R6, P3, R76, R4, 0x4 ;  /* 0x000000044c067211 */ /* 0x000fe200078620ff */
[-C--:B------:R-:W-:Y:S01]  /*3dd0*/  FMUL R32, R32, R58.reuse ;  /* 0x0000003a20207220 */ /* 0x080fe20000400000 */
[C---:B------:R-:W-:Y:S01]  /*3de0*/  ISETP.GT.AND P2, PT, R0.reuse, 0x8, P2 ;  /* 0x000000080000780c */ /* 0x040fe20001744270 */
[-C--:B------:R-:W-:Y:S01]  /*3df0*/  FMUL R33, R33, R58.reuse ;  /* 0x0000003a21217220 */ /* 0x080fe20000400000 */
[----:B------:R-:W-:Y:S01]  /*3e00*/  ISETP.GT.AND P0, PT, R3, 0x9, PT ;  /* 0x000000090300780c */ /* 0x000fe20003f04270 */
[----:B------:R-:W-:Y:S01]  /*3e10*/  IMAD.X R7, R77, 0x1, R5, P3 ;  /* 0x000000014d077824 */ /* 0x000fe200018e0605 */
[----:B------:R-:W-:Y:S01]  /*3e20*/  ISETP.GT.AND P5, PT, R0, RZ, P1 ;  /* 0x000000ff0000720c */ /* 0x000fe20000fa4270 */
[-C--:B------:R-:W-:Y:S01]  /*3e30*/  FMUL R34, R34, R58.reuse ;  /* 0x0000003a22227220 */ /* 0x080fe20000400000 */
[----:B------:R-:W-:Y:S01]  /*3e40*/  ISETP.GT.AND P3, PT, R0, RZ, P0 ;  /* 0x000000ff0000720c */ /* 0x000fe20000764270 */
[----:B------:R-:W-:Y:S01]  /*3e50*/  FMUL R35, R35, R58 ;  /* 0x0000003a23237220 */ /* 0x000fe20000400000 */
[----:B------:R-:W-:Y:S01]  /*3e60*/  F2FP.F16.F32.PACK_AB R26, RZ, R26 ;  /* 0x0000001aff1a723e */ /* 0x000fe200000000ff */
[-C--:B------:R-:W-:Y:S01]  /*3e70*/  FMUL R36, R36, R58.reuse ;  /* 0x0000003a24247220 */ /* 0x080fe20000400000 */
[----:B------:R-:W-:Y:S01]  /*3e80*/  F2FP.F16.F32.PACK_AB R27, RZ, R27 ;  /* 0x0000001bff1b723e */ /* 0x000fe200000000ff */
[----:B------:R-:W-:Y:S01]  /*3e90*/  FMUL R37, R37, R58 ;  /* 0x0000003a25257220 */ /* 0x000fe20000400000 */
[----:B------:R-:W-:Y:S01]  /*3ea0*/  F2FP.F16.F32.PACK_AB R28, RZ, R28 ;  /* 0x0000001cff1c723e */ /* 0x000fe200000000ff */
[----:B------:R-:W-:Y:S01]  /*3eb0*/  @P2 STG.E.U16 desc[UR36][R6.64], R26 ;  /* 0x0000001a06002986 */ /* 0x000fe2000c101524 */
[----:B------:R-:W-:Y:S01]  /*3ec0*/  F2FP.F16.F32.PACK_AB R29, RZ, R29 ;  /* 0x0000001dff1d723e */ /* 0x000fe200000000ff */
[-C--:B------:R-:W-:Y:S01]  /*3ed0*/  FMUL R38, R38, R58.reuse ;  /* 0x0000003a26267220 */ /* 0x080fe20000400000 */
[C---:B------:R-:W-:Y:S01]  /*3ee0*/  ISETP.GT.AND P2, PT, R0.reuse, 0x8, P1 ;  /* 0x000000080000780c */ /* 0x040fe20000f44270 */
[----:B------:R-:W-:Y:S01]  /*3ef0*/  @P4 STG.E.U16 desc[UR36][R6.64+0x2], R27 ;  /* 0x0000021b06004986 */ /* 0x000fe2000c101524 */
[----:B------:R-:W-:Y:S01]  /*3f00*/  ISETP.GT.AND P1, PT, R3, 0x10, PT ;  /* 0x000000100300780c */ /* 0x000fe20003f24270 */
[----:B------:R-:W-:Y:S01]  /*3f10*/  FMUL R39, R39, R58 ;  /* 0x0000003a27277220 */ /* 0x000fe20000400000 */
[----:B------:R-:W-:Y:S01]  /*3f20*/  F2FP.F16.F32.PACK_AB R30, RZ, R30 ;  /* 0x0000001eff1e723e */ /* 0x000fe200000000ff */
[----:B------:R-:W-:Y:S01]  /*3f30*/  @P5 STG.E.U16 desc[UR36][R4.64+0x10], R28 ;  /* 0x0000101c04005986 */ /* 0x000fe2000c101524 */
[----:B------:R-:W-:Y:S01]  /*3f40*/  ISETP.GT.AND P4, PT, R0, RZ, P1 ;  /* 0x000000ff0000720c */ /* 0x000fe20000f84270 */
[-C--:B------:R-:W-:Y:S01]  /*3f50*/  FMUL R40, R40, R58.reuse ;  /* 0x0000003a28287220 */ /* 0x080fe20000400000 */
[----:B------:R-:W-:Y:S01]  /*3f60*/  F2FP.F16.F32.PACK_AB R31, RZ, R31 ;  /* 0x0000001fff1f723e */ /* 0x000fe200000000ff */
[----:B------:R-:W-:Y:S01]  /*3f70*/  @P3 STG.E.U16 desc[UR36][R4.64+0x12], R29 ;  /* 0x0000121d04003986 */ /* 0x000fe2000c101524 */
[----:B------:R-:W-:Y:S01]  /*3f80*/  ISETP.GT.AND P3, PT, R0, 0x8, P0 ;  /* 0x000000080000780c */ /* 0x000fe20000764270 */
[----:B------:R-:W-:Y:S01]  /*3f90*/  FMUL R41, R41, R58 ;  /* 0x0000003a29297220 */ /* 0x000fe20000400000 */
[----:B------:R-:W-:Y:S01]  /*3fa0*/  ISETP.GT.AND P0, PT, R3, 0x11, PT ;  /* 0x000000110300780c */ /* 0x000fe20003f04270 */
[----:B------:R-:W-:Y:S01]  /*3fb0*/  @P2 STG.E.U16 desc[UR36][R6.64+0x10], R30 ;  /* 0x0000101e06002986 */ /* 0x000fe2000c101524 */
[----:B------:R-:W-:Y:S01]  /*3fc0*/  F2FP.F16.F32.PACK_AB R32, RZ, R32 ;  /* 0x00000020ff20723e */ /* 0x000fe200000000ff */
[-C--:B------:R-:W-:Y:S01]  /*3fd0*/  FMUL R42, R42, R58.reuse ;  /* 0x0000003a2a2a7220 */ /* 0x080fe20000400000 */
[C---:B------:R-:W-:Y:S01]  /*3fe0*/  ISETP.GT.AND P5, PT, R0.reuse, RZ, P0 ;  /* 0x000000ff0000720c */ /* 0x040fe200007a4270 */
[-C--:B------:R-:W-:Y:S01]  /*3ff0*/  FMUL R43, R43, R58.reuse ;  /* 0x0000003a2b2b7220 */ /* 0x080fe20000400000 */
[----:B------:R-:W-:Y:S01]  /*4000*/  ISETP.GT.AND P2, PT, R0, 0x8, P1 ;  /* 0x000000080000780c */ /* 0x000fe20000f44270 */
[-C--:B------:R-:W-:Y:S01]  /*4010*/  FMUL R44, R44, R58.reuse ;  /* 0x0000003a2c2c7220 */ /* 0x080fe20000400000 */
[----:B------:R-:W-:Y:S01]  /*4020*/  ISETP.GT.AND P1, PT, R3, 0x18, PT ;  /* 0x000000180300780c */ /* 0x000fe20003f24270 */
[-C--:B------:R-:W-:Y:S01]  /*4030*/  FMUL R45, R45, R58.reuse ;  /* 0x0000003a2d2d7220 */ /* 0x080fe20000400000 */
[----:B------:R-:W-:Y:S01]  /*4040*/  F2FP.F16.F32.PACK_AB R33, RZ, R33 ;  /* 0x00000021ff21723e */ /* 0x000fe200000000ff */
[----:B------:R-:W-:Y:S01]  /*4050*/  @P3 STG.E.U16 desc[UR36][R6.64+0x12], R31 ;  /* 0x0000121f06003986 */ /* 0x000fe2000c101524 */
[----:B------:R-:W-:Y:S01]  /*4060*/  ISETP.GT.AND P3, PT, R0, 0x8, P0 ;  /* 0x000000080000780c */ /* 0x000fe20000764270 */
[-C--:B------:R-:W-:Y:S01]  /*4070*/  FMUL R46, R46, R58.reuse ;  /* 0x0000003a2e2e7220 */ /* 0x080fe20000400000 */
[----:B------:R-:W-:Y:S01]  /*4080*/  ISETP.GT.AND P0, PT, R3, 0x19, PT ;  /* 0x000000190300780c */ /* 0x000fe20003f04270 */
[----:B------:R-:W-:Y:S01]  /*4090*/  @P4 STG.E.U16 desc[UR36][R4.64+0x20], R32 ;  /* 0x0000202004004986 */ /* 0x000fe2000c101524 */
[C---:B------:R-:W-:Y:S01]  /*40a0*/  ISETP.GT.AND P4, PT, R0.reuse, RZ, P1 ;  /* 0x000000ff0000720c */ /* 0x040fe20000f84270 */
[----:B------:R-:W-:Y:S01]  /*40b0*/  FMUL R47, R47, R58 ;  /* 0x0000003a2f2f7220 */ /* 0x000fe20000400000 */
[----:B------:R-:W-:Y:S01]  /*40c0*/  F2FP.F16.F32.PACK_AB R34, RZ, R34 ;  /* 0x00000022ff22723e */ /* 0x000fe200000000ff */
[----:B------:R-:W-:Y:S01]  /*40d0*/  @P5 STG.E.U16 desc[UR36][R4.64+0x22], R33 ;  /* 0x0000222104005986 */ /* 0x000fe2000c101524 */
[----:B------:R-:W-:Y:S01]  /*40e0*/  ISETP.GT.AND P5, PT, R0, RZ, P0 ;  /* 0x000000ff0000720c */ /* 0x000fe200007a4270 */
[----:B------:R-:W-:Y:S01]  /*40f0*/  FMUL R48, R48, R58 ;  /* 0x0000003a30307220 */ /* 0x000fe20000400000 */
[----:B------:R-:W-:Y:S01]  /*4100*/  F2FP.F16.F32.PACK_AB R35, RZ, R35 ;  /* 0x00000023ff23723e */ /* 0x000fe200000000ff */
[----:B------:R-:W-:Y:S01]  /*4110*/  @P2 STG.E.U16 desc[UR36][R6.64+0x20], R34 ;  /* 0x0000202206002986 */ /* 0x000fe2000c101524 */
[----:B------:R-:W-:Y:S01]  /*4120*/  F2FP.F16.F32.PACK_AB R36, RZ, R36 ;  /* 0x00000024ff24723e */ /* 0x000fe200000000ff */
[-C--:B------:R-:W-:Y:S01]  /*4130*/  FMUL R49, R49, R58.reuse ;  /* 0x0000003a31317220 */ /* 0x080fe20000400000 */
[----:B------:R-:W-:Y:S01]  /*4140*/  ISETP.GT.AND P2, PT, R0, 0x8, P1 ;  /* 0x000000080000780c */ /* 0x000fe20000f44270 */
[----:B------:R-:W-:Y:S01]  /*4150*/  @P3 STG.E.U16 desc[UR36][R6.64+0x22], R35 ;  /* 0x0000222306003986 */ /* 0x000fe2000c101524 */
[----:B------:R-:W-:Y:S01]  /*4160*/  ISETP.GT.AND P1, PT, R3, 0x20, PT ;  /* 0x000000200300780c */ /* 0x000fe20003f24270 */
[-C--:B------:R-:W-:Y:S01]  /*4170*/  FMUL R50, R50, R58.reuse ;  /* 0x0000003a32327220 */ /* 0x080fe20000400000 */
[----:B------:R-:W-:Y:S01]  /*4180*/  F2FP.F16.F32.PACK_AB R37, RZ, R37 ;  /* 0x00000025ff25723e */ /* 0x000fe200000000ff */
[----:B------:R-:W-:Y:S01]  /*4190*/  @P4 STG.E.U16 desc[UR36][R4.64+0x30], R36 ;  /* 0x0000302404004986 */ /* 0x000fe2000c101524 */
[C---:B------:R-:W-:Y:S01]  /*41a0*/  ISETP.GT.AND P3, PT, R0.reuse, 0x8, P0 ;  /* 0x000000080000780c */ /* 0x040fe20000764270 */
[-C--:B------:R-:W-:Y:S01]  /*41b0*/  FMUL R51, R51, R58.reuse ;  /* 0x0000003a33337220 */ /* 0x080fe20000400000 */
[----:B------:R-:W-:Y:S01]  /*41c0*/  ISETP.GT.AND P0, PT, R3, 0x21, PT ;  /* 0x000000210300780c */ /* 0x000fe20003f04270 */
[----:B------:R-:W-:Y:S01]  /*41d0*/  @P5 STG.E.U16 desc[UR36][R4.64+0x32], R37 ;  /* 0x0000322504005986 */ /* 0x000fe2000c101524 */
        /* <DEDUP_REMOVED lines=10> */
[----:B------:R-:W-:-:S02]  /*4280*/  F2FP.F16.F32.PACK_AB R41, RZ, R41 ;  /* 0x00000029ff29723e */ /* 0x000fc400000000ff */
[C---:B------:R-:W-:Y:S01]  /*4290*/  ISETP.GT.AND P1, PT, R0.reuse, 0x8, P1 ;  /* 0x000000080000780c */ /* 0x040fe20000f24270 */
[----:B------:R-:W-:Y:S01]  /*42a0*/  @P3 STG.E.U16 desc[UR36][R6.64+0x32], R39 ;  /* 0x0000322706003986 */ /* 0x000fe2000c101524 */
[C---:B------:R-:W-:Y:S02]  /*42b0*/  ISETP.GT.AND P2, PT, R0.reuse, 0x8, P0 ;  /* 0x000000080000780c */ /* 0x040fe40000744270 */
[C---:B------:R-:W-:Y:S01]  /*42c0*/  ISETP.GT.AND P0, PT, R3.reuse, 0x29, PT ;  /* 0x000000290300780c */ /* 0x040fe20003f04270 */
[----:B------:R-:W-:Y:S01]  /*42d0*/  @P4 STG.E.U16 desc[UR36][R4.64+0x40], R40 ;  /* 0x0000402804004986 */ /* 0x000fe2000c101524 */
[----:B------:R-:W-:Y:S02]  /*42e0*/  ISETP.GT.AND P4, PT, R3, 0x28, PT ;  /* 0x000000280300780c */ /* 0x000fe40003f84270 */
[----:B------:R-:W-:Y:S01]  /*42f0*/  F2FP.F16.F32.PACK_AB R42, RZ, R42 ;  /* 0x0000002aff2a723e */ /* 0x000fe200000000ff */
[----:B------:R-:W-:Y:S01]  /*4300*/  @P5 STG.E.U16 desc[UR36][R4.64+0x42], R41 ;  /* 0x0000422904005986 */ /* 0x000fe2000c101524 */
[----:B------:R-:W-:-:S02]  /*4310*/  ISETP.GT.AND P5, PT, R0, RZ, P4 ;  /* 0x000000ff0000720c */ /* 0x000fc400027a4270 */
[C---:B------:R-:W-:Y:S01]  /*4320*/  ISETP.GT.AND P3, PT, R0.reuse, RZ, P0 ;  /* 0x000000ff0000720c */ /* 0x040fe20000764270 */
[----:B------:R-:W-:Y:S01]  /*4330*/  @P1 STG.E.U16 desc[UR36][R6.64+0x40], R42 ;  /* 0x0000402a06001986 */ /* 0x000fe2000c101524 */
[----:B------:R-:W-:Y:S02]  /*4340*/  F2FP.F16.F32.PACK_AB R43, RZ, R43 ;  /* 0x0000002bff2b723e */ /* 0x000fe400000000ff */
[----:B------:R-:W-:Y:S02]  /*4350*/  F2FP.F16.F32.PACK_AB R44, RZ, R44 ;  /* 0x0000002cff2c723e */ /* 0x000fe400000000ff */
[C---:B------:R-:W-:Y:S01]  /*4360*/  ISETP.GT.AND P4, PT, R0.reuse, 0x8, P4 ;  /* 0x000000080000780c */ /* 0x040fe20002784270 */
[----:B------:R-:W-:Y:S01]  /*4370*/  @P2 STG.E.U16 desc[UR36][R6.64+0x42], R43 ;  /* 0x0000422b06002986 */ /* 0x000fe2000c101524 */
[----:B------:R-:W-:Y:S02]  /*4380*/  F2FP.F16.F32.PACK_AB R45, RZ, R45 ;  /* 0x0000002dff2d723e */ /* 0x000fe400000000ff */
[----:B------:R-:W-:Y:S01]  /*4390*/  ISETP.GT.AND P2, PT, R3, 0x31, PT ;  /* 0x000000310300780c */ /* 0x000fe20003f44270 */
[----:B------:R-:W-:Y:S01]  /*43a0*/  @P5 STG.E.U16 desc[UR36][R4.64+0x50], R44 ;  /* 0x0000502c04005986 */ /* 0x000fe2000c101524 */
[----:B------:R-:W-:-:S02]  /*43b0*/  ISETP.GT.AND P5, PT, R0, 0x8, P0 ;  /* 0x000000080000780c */ /* 0x000fc400007a4270 */
[C---:B------:R-:W-:Y:S01]  /*43c0*/  ISETP.GT.AND P1, PT, R3.reuse, 0x38, PT ;  /* 0x000000380300780c */ /* 0x040fe20003f24270 */
[----:B------:R-:W-:Y:S01]  /*43d0*/  @P3 STG.E.U16 desc[UR36][R4.64+0x52], R45 ;  /* 0x0000522d04003986 */ /* 0x000fe2000c101524 */
[C---:B------:R-:W-:Y:S02]  /*43e0*/  ISETP.GT.AND P3, PT, R3.reuse, 0x30, PT ;  /* 0x000000300300780c */ /* 0x040fe40003f64270 */
[----:B------:R-:W-:Y:S01]  /*43f0*/  ISETP.GT.AND P0, PT, R3, 0x39, PT ;  /* 0x000000390300780c */ /* 0x000fe20003f04270 */
[----:B------:R-:W-:Y:S01]  /*4400*/  @P4 IMAD.MOV.U32 R2, RZ, RZ, R6 ;  /* 0x000000ffff024224 */ /* 0x000fe200078e0006 */
[----:B------:R-:W-:Y:S01]  /*4410*/  F2FP.F16.F32.PACK_AB R46, RZ, R46 ;  /* 0x0000002eff2e723e */ /* 0x000fe200000000ff */
[----:B------:R-:W-:Y:S01]  /*4420*/  @P4 IMAD.MOV.U32 R3, RZ, RZ, R7 ;  /* 0x000000ffff034224 */ /* 0x000fe200078e0007 */
[----:B------:R-:W-:Y:S02]  /*4430*/  F2FP.F16.F32.PACK_AB R47, RZ, R47 ;  /* 0x0000002fff2f723e */ /* 0x000fe400000000ff */
[----:B------:R-:W-:-:S02]  /*4440*/  F2FP.F16.F32.PACK_AB R48, RZ, R48 ;  /* 0x00000030ff30723e */ /* 0x000fc400000000ff */
[----:B------:R1:W-:Y:S01]  /*4450*/  @P4 STG.E.U16 desc[UR36][R2.64+0x50], R46 ;  /* 0x0000502e02004986 */ /* 0x0003e2000c101524 */
[C---:B------:R-:W-:Y:S02]  /*4460*/  ISETP.GT.AND P4, PT, R0.reuse, RZ, P2 ;  /* 0x000000ff0000720c */ /* 0x040fe40001784270 */
[----:B------:R-:W-:Y:S02]  /*4470*/  F2FP.F16.F32.PACK_AB R49, RZ, R49 ;  /* 0x00000031ff31723e */ /* 0x000fe400000000ff */
[----:B------:R-:W-:Y:S02]  /*4480*/  ISETP.GT.AND P2, PT, R0, 0x8, P2 ;  /* 0x000000080000780c */ /* 0x000fe40001744270 */
[----:B------:R-:W-:Y:S02]  /*4490*/  F2FP.F16.F32.PACK_AB R50, RZ, R50 ;  /* 0x00000032ff32723e */ /* 0x000fe400000000ff */
[----:B------:R-:W-:Y:S02]  /*44a0*/  F2FP.F16.F32.PACK_AB R51, RZ, R51 ;  /* 0x00000033ff33723e */ /* 0x000fe400000000ff */
[----:B------:R-:W-:Y:S01]  /*44b0*/  F2FP.F16.F32.PACK_AB R52, RZ, R52 ;  /* 0x00000034ff34723e */ /* 0x000fe200000000ff */
[----:B-1----:R-:W-:Y:S01]  /*44c0*/  @P5 IMAD.MOV.U32 R2, RZ, RZ, R6 ;  /* 0x000000ffff025224 */ /* 0x002fe200078e0006 */
[----:B------:R-:W-:Y:S01]  /*44d0*/  F2FP.F16.F32.PACK_AB R53, RZ, R53 ;  /* 0x00000035ff35723e */ /* 0x000fe200000000ff */
[----:B------:R-:W-:Y:S01]  /*44e0*/  @P5 IMAD.MOV.U32 R3, RZ, RZ, R7 ;  /* 0x000000ffff035224 */ /* 0x000fe200078e0007 */
[----:B------:R-:W-:-:S02]  /*44f0*/  F2FP.F16.F32.PACK_AB R54, RZ, R54 ;  /* 0x00000036ff36723e */ /* 0x000fc400000000ff */
[----:B------:R-:W-:Y:S02]  /*4500*/  F2FP.F16.F32.PACK_AB R55, RZ, R55 ;  /* 0x00000037ff37723e */ /* 0x000fe400000000ff */
[----:B------:R1:W-:Y:S01]  /*4510*/  @P5 STG.E.U16 desc[UR36][R2.64+0x52], R47 ;  /* 0x0000522f02005986 */ /* 0x0003e2000c101524 */
[C---:B------:R-:W-:Y:S02]  /*4520*/  ISETP.GT.AND P5, PT, R0.reuse, RZ, P3 ;  /* 0x000000ff0000720c */ /* 0x040fe40001fa4270 */
[----:B------:R-:W-:-:S11]  /*4530*/  ISETP.GT.AND P3, PT, R0, 0x8, P3 ;  /* 0x000000080000780c */ /* 0x000fd60001f64270 */
[----:B-1----:R-:W-:Y:S02]  /*4540*/  @P5 IMAD.MOV.U32 R2, RZ, RZ, R4 ;  /* 0x000000ffff025224 */ /* 0x002fe400078e0004 */
[----:B------:R-:W-:-:S05]  /*4550*/  @P5 IMAD.MOV.U32 R3, RZ, RZ, R5 ;  /* 0x000000ffff035224 */ /* 0x000fca00078e0005 */
[----:B------:R1:W-:Y:S01]  /*4560*/  @P5 STG.E.U16 desc[UR36][R2.64+0x60], R48 ;  /* 0x0000603002005986 */ /* 0x0003e2000c101524 */
[C---:B------:R-:W-:Y:S02]  /*4570*/  ISETP.GT.AND P5, PT, R0.reuse, RZ, P0 ;  /* 0x000000ff0000720c */ /* 0x040fe400007a4270 */
[----:B------:R-:W-:Y:S01]  /*4580*/  ISETP.GT.AND P0, PT, R0, 0x8, P0 ;  /* 0x000000080000780c */ /* 0x000fe20000704270 */
[----:B-1----:R-:W-:Y:S02]  /*4590*/  @P4 IMAD.MOV.U32 R2, RZ, RZ, R4 ;  /* 0x000000ffff024224 */ /* 0x002fe400078e0004 */
[----:B------:R-:W-:-:S05]  /*45a0*/  @P4 IMAD.MOV.U32 R3, RZ, RZ, R5 ;  /* 0x000000ffff034224 */ /* 0x000fca00078e0005 */
[----:B------:R1:W-:Y:S01]  /*45b0*/  @P4 STG.E.U16 desc[UR36][R2.64+0x62], R49 ;  /* 0x0000623102004986 */ /* 0x0003e2000c101524 */
[C---:B------:R-:W-:Y:S02]  /*45c0*/  ISETP.GT.AND P4, PT, R0.reuse, RZ, P1 ;  /* 0x000000ff0000720c */ /* 0x040fe40000f84270 */
[----:B------:R-:W-:Y:S01]  /*45d0*/  ISETP.GT.AND P1, PT, R0, 0x8, P1 ;  /* 0x000000080000780c */ /* 0x000fe20000f24270 */
[----:B-1----:R-:W-:Y:S02]  /*45e0*/  @P3 IMAD.MOV.U32 R2, RZ, RZ, R6 ;  /* 0x000000ffff023224 */ /* 0x002fe400078e0006 */
[----:B------:R-:W-:-:S05]  /*45f0*/  @P3 IMAD.MOV.U32 R3, RZ, RZ, R7 ;  /* 0x000000ffff033224 */ /* 0x000fca00078e0007 */
[----:B------:R1:W-:Y:S02]  /*4600*/  @P3 STG.E.U16 desc[UR36][R2.64+0x60], R50 ;  /* 0x0000603202003986 */ /* 0x0003e4000c101524 */
[----:B-1----:R-:W-:Y:S02]  /*4610*/  @P2 IMAD.MOV.U32 R2, RZ, RZ, R6 ;  /* 0x000000ffff022224 */ /* 0x002fe400078e0006 */
[----:B------:R-:W-:-:S05]  /*4620*/  @P2 IMAD.MOV.U32 R3, RZ, RZ, R7 ;  /* 0x000000ffff032224 */ /* 0x000fca00078e0007 */
[----:B------:R1:W-:Y:S02]  /*4630*/  @P2 STG.E.U16 desc[UR36][R2.64+0x62], R51 ;  /* 0x0000623302002986 */ /* 0x0003e4000c101524 */
[----:B-1----:R-:W-:Y:S02]  /*4640*/  @P4 IMAD.MOV.U32 R2, RZ, RZ, R4 ;  /* 0x000000ffff024224 */ /* 0x002fe400078e0004 */
[----:B------:R-:W-:-:S05]  /*4650*/  @P4 IMAD.MOV.U32 R3, RZ, RZ, R5 ;  /* 0x000000ffff034224 */ /* 0x000fca00078e0005 */
[----:B------:R1:W-:Y:S04]  /*4660*/  @P4 STG.E.U16 desc[UR36][R2.64+0x70], R52 ;  /* 0x0000703402004986 */ /* 0x0003e8000c101524 */
[----:B------:R2:W-:Y:S01]  /*4670*/  @P5 STG.E.U16 desc[UR36][R4.64+0x72], R53 ;  /* 0x0000723504005986 */ /* 0x0005e2000c101524 */
[----:B-1----:R-:W-:Y:S02]  /*4680*/  @P1 IMAD.MOV.U32 R2, RZ, RZ, R6 ;  /* 0x000000ffff021224 */ /* 0x002fe400078e0006 */
[----:B------:R-:W-:-:S05]  /*4690*/  @P1 IMAD.MOV.U32 R3, RZ, RZ, R7 ;  /* 0x000000ffff031224 */ /* 0x000fca00078e0007 */
[----:B------:R2:W-:Y:S04]  /*46a0*/  @P1 STG.E.U16 desc[UR36][R2.64+0x70], R54 ;  /* 0x0000703602001986 */ /* 0x0005e8000c101524 */
[----:B------:R2:W-:Y:S02]  /*46b0*/  @P0 STG.E.U16 desc[UR36][R6.64+0x72], R55 ;  /* 0x0000723706000986 */ /* 0x0005e4000c101524 */
.L_x_99:
[----:B------:R-:W-:Y:S05]  /*46c0*/  BSYNC B0 ;  /* 0x0000000000007941 */ /* 0x000fea0003800000 */
.L_x_37:
[----:B0-2---:R-:W2:Y:S01]  /*46d0*/  LDL.64 R2, [R1] ;  /* 0x0000000001027983 */ /* 0x005ea20000100a00 */
[----:B------:R-:W-:Y:S01]  /*46e0*/  ULDC.64 UR4, c[0x0][0x650] ;  /* 0x0001940000047ab9 */ /* 0x000fe20000000a00 */
[----:B------:R0:W-:Y:S01]  /*46f0*/  SYNCS.ARRIVE.TRANS64.A1T0 RZ, [R66+UR47], RZ ;  /* 0x000000ff42ff79a7 */ /* 0x0001e2000810002f */
[----:B------:R-:W-:Y:S01]  /*4700*/  PRMT R0, RZ, 0x7610, R0 ;  /* 0x00007610ff007816 */ /* 0x000fe20000000000 */
[----:B-----5:R-:W-:Y:S02]  /*4710*/  IMAD.MOV.U32 R19, RZ, RZ, -0x1 ;  /* 0xffffffffff137424 */ /* 0x020fe400078e00ff */
[----:B------:R-:W-:Y:S01]  /*4720*/  IMAD.MOV.U32 R22, RZ, RZ, -0x1 ;  /* 0xffffffffff167424 */ /* 0x000fe200078e00ff */
[----:B--2---:R-:W-:-:S04]  /*4730*/  LEA R18, P0, R2, R18, 0x1 ;  /* 0x0000001202127211 */ /* 0x004fc800078008ff */
[----:B------:R-:W-:Y:S01]  /*4740*/  LEA.HI.X R17, R2, R17, R23, 0x1, P0 ;  /* 0x0000001102117211 */ /* 0x000fe200000f0c17 */
[----:B------:R-:W-:Y:S01]  /*4750*/  IMAD.MOV.U32 R2, RZ, RZ, -0x1 ;  /* 0xffffffffff027424 */ /* 0x000fe200078e00ff */
[----:B------:R-:W-:-:S04]  /*4760*/  ISETP.GE.U32.AND P0, PT, R18, UR4, PT ;  /* 0x0000000412007c0c */ /* 0x000fc8000bf06070 */
[----:B------:R-:W-:-:S13]  /*4770*/  ISETP.GE.U32.AND.EX P0, PT, R17, UR5, PT, P0 ;  /* 0x0000000511007c0c */ /* 0x000fda000bf06100 */
[----:B0-----:R-:W-:Y:S05]  /*4780*/  @P0 BRA `(.L_x_100) ;  /* 0x0000000400700947 */ /* 0x001fea0003800000 */
[----:B-1----:R-:W0:Y:S01]  /*4790*/  S2R R10, SR_CTAID.X ;  /* 0x00000000000a7919 */ /* 0x002e220000002500 */
[----:B---34-:R-:W1:Y:S01]  /*47a0*/  LDC.64 R8, c[0x0][0x628] ;  /* 0x00018a00ff087b82 */ /* 0x018e620000000a00 */
[----:B------:R-:W-:Y:S01]  /*47b0*/  ULDC UR4, c[0x0][0x150] ;  /* 0x0000540000047ab9 */ /* 0x000fe20000000800 */
[----:B------:R-:W-:Y:S01]  /*47c0*/  IMAD.MOV.U32 R6, RZ, RZ, R18 ;  /* 0x000000ffff067224 */ /* 0x000fe200078e0012 */
[----:B------:R-:W2:Y:S01]  /*47d0*/  S2R R20, SR_CTAID.Y ;  /* 0x0000000000147919 */ /* 0x000ea20000002600 */
[----:B------:R-:W-:-:S04]  /*47e0*/  IMAD.MOV.U32 R7, RZ, RZ, R17 ;  /* 0x000000ffff077224 */ /* 0x000fc800078e0011 */
[----:B------:R-:W3:Y:S08]  /*47f0*/  LDC R15, c[0x0][0x144] ;  /* 0x00005100ff0f7b82 */ /* 0x000ef00000000800 */
[----:B------:R-:W4:Y:S08]  /*4800*/  LDC R0, c[0x0][0x630] ;  /* 0x00018c00ff007b82 */ /* 0x000f300000000800 */
[----:B------:R-:W2:Y:S01]  /*4810*/  LDC.64 R12, c[0x0][0x620] ;  /* 0x00018800ff0c7b82 */ /* 0x000ea20000000a00 */
[----:B-1----:R-:W-:-:S04]  /*4820*/  ISETP.NE.U32.AND P0, PT, R8, RZ, PT ;  /* 0x000000ff0800720c */ /* 0x002fc80003f05070 */
[----:B------:R-:W-:Y:S02]  /*4830*/  ISETP.NE.AND.EX P0, PT, R9, RZ, PT, P0 ;  /* 0x000000ff0900720c */ /* 0x000fe40003f05300 */
[----:B0-----:R-:W-:-:S05]  /*4840*/  I2FP.F32.U32 R2, R10 ;  /* 0x0000000a00027245 */ /* 0x001fca0000201000 */
[----:B------:R-:W-:-:S04]  /*4850*/  FMUL R2, R2, UR4 ;  /* 0x0000000402027c20 */ /* 0x000fc80008400000 */
[----:B------:R0:W1:Y:S02]  /*4860*/  F2I.U32.TRUNC.NTZ R14, R2 ;  /* 0x00000002000e7305 */ /* 0x000064000020f000 */
[----:B---34-:R-:W-:Y:S05]  /*4870*/  @!P0 BRA `(.L_x_101) ;  /* 0x0000000000288947 */ /* 0x018fea0003800000 */
[----:B------:R-:W3:Y:S02]  /*4880*/  LDC R3, c[0x0][0x634] ;  /* 0x00018d00ff037b82 */ /* 0x000ee40000000800 */
[----:B---3--:R-:W-:-:S05]  /*4890*/  IADD3 R7, P0, R18, R3, RZ ;  /* 0x0000000312077210 */ /* 0x008fca0007f1e0ff */
[----:B------:R-:W-:-:S04]  /*48a0*/  IMAD.X R11, RZ, RZ, R17, P0 ;  /* 0x000000ffff0b7224 */ /* 0x000fc800000e0611 */
[----:B0-----:R-:W-:-:S04]  /*48b0*/  IMAD.WIDE.U32 R2, R11, R8, RZ ;  /* 0x000000080b027225 */ /* 0x001fc800078e00ff */
[----:B------:R-:W-:-:S04]  /*48c0*/  IMAD.WIDE.U32 R4, P0, R7, R9, R2 ;  /* 0x0000000907047225 */ /* 0x000fc80007800002 */
[----:B------:R-:W-:-:S04]  /*48d0*/  IMAD.WIDE.U32 R2, R7, R8, RZ ;  /* 0x0000000807027225 */ /* 0x000fc800078e00ff */
[----:B------:R-:W-:Y:S01]  /*48e0*/  IMAD.X R7, RZ, RZ, RZ, P0 ;  /* 0x000000ffff077224 */ /* 0x000fe200000e06ff */
[----:B------:R-:W-:Y:S01]  /*48f0*/  IADD3 RZ, P0, R3, R4, RZ ;  /* 0x0000000403ff7210 */ /* 0x000fe20007f1e0ff */
[----:B------:R-:W-:-:S04]  /*4900*/  IMAD.MOV.U32 R6, RZ, RZ, R5 ;  /* 0x000000ffff067224 */ /* 0x000fc800078e0005 */
[----:B------:R-:W-:-:S08]  /*4910*/  IMAD.WIDE.U32.X R6, R11, R9, R6, P0 ;  /* 0x000000090b067225 */ /* 0x000fd000000e0406 */
.L_x_101:
[----:B------:R-:W3:Y:S01]  /*4920*/  LDC.64 R26, c[0x0][0x640] ;  /* 0x00019000ff1a7b82 */ /* 0x000ee20000000a00 */
[-C--:B------:R-:W-:Y:S01]  /*4930*/  SHF.R.U64 R11, R6, R0.reuse, R7 ;  /* 0x00000000060b7219 */ /* 0x080fe20000001207 */
[----:B------:R-:W-:Y:S01]  /*4940*/  IMAD.MOV.U32 R19, RZ, RZ, R17 ;  /* 0x000000ffff137224 */ /* 0x000fe200078e0011 */
[----:B------:R-:W-:Y:S01]  /*4950*/  SHF.R.U32.HI R0, RZ, R0, R7 ;  /* 0x00000000ff007219 */ /* 0x000fe20000011607 */
[----:B-1----:R-:W-:Y:S01]  /*4960*/  IMAD.MOV R14, RZ, RZ, -R14 ;  /* 0x000000ffff0e7224 */ /* 0x002fe200078e0a0e */
[----:B------:R-:W-:Y:S01]  /*4970*/  IADD3 R5, P0, RZ, -R11, RZ ;  /* 0x8000000bff057210 */ /* 0x000fe20007f1e0ff */
[----:B------:R-:W-:Y:S01]  /*4980*/  ULDC UR4, c[0x0][0x154] ;  /* 0x0000550000047ab9 */ /* 0x000fe20000000800 */
[----:B------:R-:W-:Y:S01]  /*4990*/  IMAD.MOV.U32 R7, RZ, RZ, 0x1 ;  /* 0x00000001ff077424 */ /* 0x000fe200078e00ff */
[----:B------:R-:W1:Y:S01]  /*49a0*/  LDC R4, c[0x0][0x618] ;  /* 0x00018600ff047b82 */ /* 0x000e620000000800 */
[----:B------:R-:W-:Y:S02]  /*49b0*/  IMAD R22, R15, R14, R10 ;  /* 0x0000000e0f167224 */ /* 0x000fe400078e020a */
[----:B------:R-:W-:-:S04]  /*49c0*/  IMAD.X R3, RZ, RZ, ~R0, P0 ;  /* 0x000000ffff037224 */ /* 0x000fc800000e0e00 */
[-C--:B--2---:R-:W-:Y:S01]  /*49d0*/  IMAD R0, R3, R12.reuse, RZ ;  /* 0x0000000c03007224 */ /* 0x084fe200078e02ff */
[----:B------:R-:W2:Y:S01]  /*49e0*/  LDC R6, c[0x0][0x608] ;  /* 0x00018200ff067b82 */ /* 0x000ea20000000800 */
[----:B0-----:R-:W-:-:S04]  /*49f0*/  IMAD.WIDE.U32 R2, R5, R12, R18 ;  /* 0x0000000c05027225 */ /* 0x001fc800078e0012 */
[----:B------:R-:W-:Y:S01]  /*4a00*/  IMAD R5, R5, R13, R0 ;  /* 0x0000000d05057224 */ /* 0x000fe200078e0200 */
[----:B------:R-:W-:Y:S02]  /*4a10*/  I2FP.F32.U32 R0, R20 ;  /* 0x0000001400007245 */ /* 0x000fe40000201000 */
[----:B------:R-:W0:Y:S01]  /*4a20*/  LDC R24, c[0x0][0x658] ;  /* 0x00019600ff187b82 */ /* 0x000e220000000800 */
[----:B------:R-:W-:Y:S01]  /*4a30*/  IMAD.IADD R3, R3, 0x1, R5 ;  /* 0x0000000103037824 */ /* 0x000fe200078e0205 */
[----:B---3--:R-:W-:Y:S01]  /*4a40*/  ISETP.NE.U32.AND P0, PT, R26, RZ, PT ;  /* 0x000000ff1a00720c */ /* 0x008fe20003f05070 */
[----:B------:R-:W-:Y:S01]  /*4a50*/  FMUL R0, R0, UR4 ;  /* 0x0000000400007c20 */ /* 0x000fe20008400000 */
[----:B------:R-:W-:Y:S02]  /*4a60*/  IMAD.MOV.U32 R5, RZ, RZ, -0x1 ;  /* 0xffffffffff057424 */ /* 0x000fe400078e00ff */
[----:B------:R-:W-:Y:S01]  /*4a70*/  ISETP.NE.AND.EX P0, PT, R27, RZ, PT, P0 ;  /* 0x000000ff1b00720c */ /* 0x000fe20003f05300 */
[----:B------:R3:W4:Y:S01]  /*4a80*/  F2I.U32.TRUNC.NTZ R12, R0 ;  /* 0x00000000000c7305 */ /* 0x000722000020f000 */
[----:B------:R-:W3:Y:S01]  /*4a90*/  LDC R15, c[0x0][0x148] ;  /* 0x00005200ff0f7b82 */ /* 0x000ee20000000800 */
[----:B-1----:R-:W-:-:S02]  /*4aa0*/  SHF.R.U64 R10, R2, R4, R3 ;  /* 0x00000004020a7219 */ /* 0x002fc40000001203 */
[----:B------:R-:W-:-:S05]  /*4ab0*/  SHF.R.U32.HI R3, RZ, R4, R3 ;  /* 0x00000004ff037219 */ /* 0x000fca0000011603 */
[----:B------:R-:W1:Y:S01]  /*4ac0*/  LDC R14, c[0x0][0x600] ;  /* 0x00018000ff0e7b82 */ /* 0x000e620000000800 */
[-CC-:B--2---:R-:W-:Y:S02]  /*4ad0*/  SHF.R.U64 R8, R10, R6.reuse, R3.reuse ;  /* 0x000000060a087219 */ /* 0x184fe40000001203 */
[----:B------:R-:W-:-:S05]  /*4ae0*/  SHF.R.U32.HI R3, RZ, R6, R3 ;  /* 0x00000006ff037219 */ /* 0x000fca0000011603 */
[----:B------:R-:W2:Y:S01]  /*4af0*/  LDC R21, c[0x0][0x648] ;  /* 0x00019200ff157b82 */ /* 0x000ea20000000800 */
[-CC-:B0-----:R-:W-:Y:S02]  /*4b00*/  SHF.R.U64 R13, R8, R24.reuse, R3.reuse ;  /* 0x00000018080d7219 */ /* 0x181fe40000001203 */
[-C--:B------:R-:W-:Y:S02]  /*4b10*/  SHF.L.U32 R5, R5, R24.reuse, RZ ;  /* 0x0000001805057219 */ /* 0x080fe400000006ff */
[-C--:B------:R-:W-:Y:S01]  /*4b20*/  SHF.R.U32.HI R3, RZ, R24.reuse, R3 ;  /* 0x00000018ff037219 */ /* 0x080fe20000011603 */
[----:B------:R-:W-:Y:S01]  /*4b30*/  IMAD.MOV.U32 R2, RZ, RZ, R13 ;  /* 0x000000ffff027224 */ /* 0x000fe200078e000d */
[----:B------:R-:W-:Y:S01]  /*4b40*/  SHF.L.U32 R24, R7, R24, RZ ;  /* 0x0000001807187219 */ /* 0x000fe200000006ff */
[----:B------:R-:W0:Y:S01]  /*4b50*/  LDC R25, c[0x0][0x638] ;  /* 0x00018e00ff197b82 */ /* 0x000e220000000800 */
[----:B------:R-:W-:-:S07]  /*4b60*/  LOP3.LUT R19, RZ, R5, RZ, 0x33, !PT ;  /* 0x00000005ff137212 */ /* 0x000fce00078e33ff */
[----:B------:R-:W0:Y:S01]  /*4b70*/  LDC R28, c[0x0][0x610] ;  /* 0x00018400ff1c7b82 */ /* 0x000e220000000800 */
[----:B----4-:R-:W-:Y:S05]  /*4b80*/  @!P0 BRA `(.L_x_102) ;  /* 0x0000000000288947 */ /* 0x010fea0003800000 */
[----:B---3--:R-:W3:Y:S02]  /*4b90*/  LDC R0, c[0x0][0x64c] ;  /* 0x00019300ff007b82 */ /* 0x008ee40000000800 */
[----:B---3--:R-:W-:-:S05]  /*4ba0*/  IADD3 R7, P0, R13, R0, RZ ;  /* 0x000000000d077210 */ /* 0x008fca0007f1e0ff */
        /* <DEDUP_REMOVED lines=8> */
.L_x_102:
[----:B------:R-:W4:Y:S01]  /*4c30*/  LDC R4, c[0x0][0x65c] ;  /* 0x00019700ff047b82 */ /* 0x000f220000000800 */
[----:B--23--:R-:W-:Y:S01]  /*4c40*/  SHF.R.U64 R0, R2, R21, R3 ;  /* 0x0000001502007219 */ /* 0x00cfe20000001203 */
[----:B-1----:R-:W-:Y:S01]  /*4c50*/  VIADD R3, R14, 0xffffffff ;  /* 0xffffffff0e037836 */ /* 0x002fe20000000000 */
[----:B------:R-:W-:Y:S01]  /*4c60*/  LOP3.LUT R19, R8, R19, RZ, 0xc0, !PT ;  /* 0x0000001308137212 */ /* 0x000fe200078ec0ff */
[----:B------:R-:W-:Y:S02]  /*4c70*/  IMAD.MOV R12, RZ, RZ, -R12 ;  /* 0x000000ffff0c7224 */ /* 0x000fe400078e0a0c */
[----:B------:R-:W-:Y:S01]  /*4c80*/  IMAD.MOV R2, RZ, RZ, -R0 ;  /* 0x000000ffff027224 */ /* 0x000fe200078e0a00 */
[----:B------:R-:W-:Y:S01]  /*4c90*/  LOP3.LUT R3, R10, R3, RZ, 0xc0, !PT ;  /* 0x000000030a037212 */ /* 0x000fe200078ec0ff */
[----:B------:R-:W-:Y:S02]  /*4ca0*/  IMAD R19, R24, R0, R19 ;  /* 0x0000000018137224 */ /* 0x000fe400078e0213 */
[----:B0-----:R-:W-:-:S04]  /*4cb0*/  IMAD R0, R2, R25, R13 ;  /* 0x0000001902007224 */ /* 0x001fc800078e020d */
[----:B------:R-:W-:Y:S01]  /*4cc0*/  IMAD R2, R0, R14, R3 ;  /* 0x0000000e00027224 */ /* 0x000fe200078e0203 */
[----:B----4-:R-:W-:Y:S01]  /*4cd0*/  ISETP.NE.AND P0, PT, R4, 0x1, PT ;  /* 0x000000010400780c */ /* 0x010fe20003f05270 */
[----:B------:R-:W-:-:S05]  /*4ce0*/  IMAD.MOV.U32 R4, RZ, RZ, 0x1 ;  /* 0x00000001ff047424 */ /* 0x000fca00078e00ff */
[----:B------:R-:W-:-:S07]  /*4cf0*/  PRMT R0, R4, 0x7610, R0 ;  /* 0x0000761004007816 */ /* 0x000fce0000000000 */
[----:B------:R-:W-:-:S04]  /*4d00*/  @P0 IMAD R22, R15, R12, R20 ;  /* 0x0000000c0f160224 */ /* 0x000fc800078e0214 */
[----:B------:R-:W-:-:S05]  /*4d10*/  IMAD R19, R19, R28, R22 ;  /* 0x0000001c13137224 */ /* 0x000fca00078e0216 */
[----:B------:R-:W-:Y:S02]  /*4d20*/  SEL R22, R2, R19, !P0 ;  /* 0x0000001302167207 */ /* 0x000fe40004000000 */
[----:B------:R-:W-:Y:S01]  /*4d30*/  SEL R19, R19, R2, !P0 ;  /* 0x0000000213137207 */ /* 0x000fe20004000000 */
[----:B------:R-:W-:-:S07]  /*4d40*/  IMAD.MOV.U32 R2, RZ, RZ, R11 ;  /* 0x000000ffff027224 */ /* 0x000fce00078e000b */
.L_x_100:
[----:B------:R-:W-:Y:S02]  /*4d50*/  LOP3.LUT P0, RZ, R0, 0xff, RZ, 0xc0, !PT ;  /* 0x000000ff00ff7812 */ /* 0x000fe4000780c0ff */
[----:B------:R-:W-:-:S11]  /*4d60*/  LOP3.LUT R73, R73, 0x1, RZ, 0x3c, !PT ;  /* 0x0000000149497812 */ /* 0x000fd600078e3cff */
[----:B------:R-:W-:Y:S05]  /*4d70*/  @P0 BRA `(.L_x_103) ;  /* 0xffffffcc00300947 */ /* 0x000fea000383ffff */
[----:B------:R-:W-:Y:S05]  /*4d80*/  EXIT ;  /* 0x000000000000794d */ /* 0x000fea0003800000 */
.L_x_18:
[----:B------:R-:W-:-:S08]  /*4d90*/  ISETP.NE.AND P0, PT, R5, RZ, PT ;  /* 0x000000ff0500720c */ /* 0x000fd00003f05270 */
[----:B0-----:R-:W0:-:S00]  /*4da0*/  USETMAXREG.DEALLOC.CTAPOOL 0x28 ;  /* 0x00000028000079c8 */ /* 0x001e0000080e0500 */
[----:B------:R-:W-:Y:S05]  /*4db0*/  @P0 EXIT ;  /* 0x000000000000094d */ /* 0x000fea0003800000 */
[----:B0-----:R-:W-:Y:S01]  /*4dc0*/  LOP3.LUT P0, RZ, R8, 0xff, RZ, 0xc0, !PT ;  /* 0x000000ff08ff7812 */ /* 0x001fe2000780c0ff */
[----:B------:R-:W-:Y:S02]  /*4dd0*/  IMAD.MOV.U32 R0, RZ, RZ, 0x1 ;  /* 0x00000001ff007424 */ /* 0x000fe400078e00ff */
[----:B------:R-:W-:-:S10]  /*4de0*/  IMAD.MOV.U32 R6, RZ, RZ, RZ ;  /* 0x000000ffff067224 */ /* 0x000fd400078e00ff */
[----:B------:R-:W-:Y:S05]  /*4df0*/  @!P0 BRA `(.L_x_104) ;  /* 0x0000000c003c8947 */ /* 0x000fea0003800000 */
[----:B------:R-:W0:Y:S01]  /*4e00*/  S2R R8, SR_CgaCtaId ;  /* 0x0000000000087919 */ /* 0x000e220000008800 */
[----:B------:R-:W-:Y:S01]  /*4e10*/  LOP3.LUT P0, RZ, R4, 0x1f, RZ, 0xc0, !PT ;  /* 0x0000001f04ff7812 */ /* 0x000fe2000780c0ff */
[----:B------:R-:W-:Y:S01]  /*4e20*/  ULDC UR5, c[0x0][0x658] ;  /* 0x0001960000057ab9 */ /* 0x000fe20000000800 */
[----:B------:R-:W-:Y:S01]  /*4e30*/  UMOV UR6, 0xffffffff ;  /* 0xffffffff00067882 */ /* 0x000fe20000000000 */
[----:B------:R-:W-:Y:S01]  /*4e40*/  BSSY B0, `(.L_x_104) ;  /* 0x00000ca000007945 */ /* 0x000fe20003800000 */
[----:B------:R-:W-:Y:S01]  /*4e50*/  USHF.L.U32 UR6, UR6, UR5, URZ ;  /* 0x0000000506067299 */ /* 0x000fe2000800063f */
[C---:B------:R-:W-:Y:S01]  /*4e60*/  ISETP.NE.AND P2, PT, R3.reuse, RZ, PT ;  /* 0x000000ff0300720c */ /* 0x040fe20003f45270 */
[----:B------:R-:W-:Y:S01]  /*4e70*/  IMAD.MOV.U32 R9, RZ, RZ, 0x1 ;  /* 0x00000001ff097424 */ /* 0x000fe200078e00ff */
[----:B------:R-:W-:Y:S01]  /*4e80*/  ISETP.NE.OR P0, PT, R3, RZ, !P0 ;  /* 0x000000ff0300720c */ /* 0x000fe20004705670 */
[----:B------:R-:W-:Y:S01]  /*4e90*/  IMAD.MOV.U32 R0, RZ, RZ, 0x1 ;  /* 0x00000001ff007424 */ /* 0x000fe200078e00ff */
[----:B------:R-:W-:Y:S01]  /*4ea0*/  LOP3.LUT R7, R16, 0x2, RZ, 0xfc, !PT ;  /* 0x0000000210077812 */ /* 0x000fe200078efcff */
[----:B------:R-:W-:Y:S01]  /*4eb0*/  IMAD.MOV.U32 R6, RZ, RZ, RZ ;  /* 0x000000ffff067224 */ /* 0x000fe200078e00ff */
[----:B------:R-:W-:Y:S01]  /*4ec0*/  ULDC UR4, c[0x0][0x600] ;  /* 0x0001800000047ab9 */ /* 0x000fe20000000800 */
[----:B------:R-:W-:Y:S01]  /*4ed0*/  UMOV UR7, 0x1 ;  /* 0x0000000100077882 */ /* 0x000fe20000000000 */
[----:B------:R-:W-:-:S02]  /*4ee0*/  UIADD3 UR19, UR40, 0x1, URZ ;  /* 0x0000000128137890 */ /* 0x000fc4000fffe03f */
[----:B------:R-:W-:Y:S02]  /*4ef0*/  UIADD3 UR15, UR4, -0x1, URZ ;  /* 0xffffffff040f7890 */ /* 0x000fe4000fffe03f */
[----:B------:R-:W-:Y:S02]  /*4f00*/  USHF.L.U32 UR17, UR7, UR5, URZ ;  /* 0x0000000507117299 */ /* 0x000fe4000800063f */
[----:B------:R-:W-:Y:S01]  /*4f10*/  ULOP3.LUT UR16, URZ, UR6, URZ, 0x33, !UPT ;  /* 0x000000063f107292 */ /* 0x000fe2000f8e333f */
[----:B------:R-:W-:Y:S01]  /*4f20*/  ULDC.64 UR20, c[0x0][0x198] ;  /* 0x0000660000147ab9 */ /* 0x000fe20000000a00 */
[C---:B0-----:R-:W-:Y:S02]  /*4f30*/  IMAD.SHL.U32 R10, R8.reuse, 0x20, RZ ;  /* 0x00000020080a7824 */ /* 0x041fe400078e00ff */
[----:B------:R-:W-:-:S03]  /*4f40*/  IMAD.SHL.U32 R8, R8, 0x400, RZ ;  /* 0x0000040008087824 */ /* 0x000fc600078e00ff */
[----:B------:R-:W-:Y:S02]  /*4f50*/  LOP3.LUT R10, R10, 0x20, RZ, 0xc0, !PT ;  /* 0x000000200a0a7812 */ /* 0x000fe400078ec0ff */
[----:B------:R-:W-:-:S07]  /*4f60*/  LOP3.LUT R8, R8, 0x400, RZ, 0xc0, !PT ;  /* 0x0000040008087812 */ /* 0x000fce00078ec0ff */
.L_x_116:
[----:B------:R-:W-:-:S03]  /*4f70*/  UMOV UR4, 0xffffffff ;  /* 0xffffffff00047882 */ /* 0x000fc60000000000 */
[----:B------:R-:W-:Y:S05]  /*4f80*/  BRA.DIV UR4, `(.L_x_105) ;  /* 0x0000001e044c7947 */ /* 0x000fea000b800000 */
[----:B------:R-:W-:-:S13]  /*4f90*/  ELECT P6, URZ, PT ;  /* 0x00000000003f782f */ /* 0x000fda00038c0000 */
.L_x_153:
[----:B------:R-:W0:Y:S01]  /*4fa0*/  LDC R3, c[0x0][0x28c] ;  /* 0x0000a300ff037b82 */ /* 0x000e220000000800 */
[----:B------:R-:W-:Y:S01]  /*4fb0*/  BSSY B1, `(.L_x_106) ;  /* 0x0000039000017945 */ /* 0x000fe20003800000 */
[----:B0-----:R-:W-:-:S13]  /*4fc0*/  ISETP.LT.OR P6, PT, R3, 0x1, !P6 ;  /* 0x000000010300780c */ /* 0x001fda00077c1670 */
[----:B------:R-:W-:Y:S05]  /*4fd0*/  @P6 BRA `(.L_x_107) ;  /* 0x0000000000d86947 */ /* 0x000fea0003800000 */
[----:B------:R-:W-:Y:S02]  /*4fe0*/  IMAD R22, R22, 0x40, R10 ;  /* 0x0000004016167824 */ /* 0x000fe400078e020a */
[----:B------:R-:W-:Y:S02]  /*4ff0*/  IMAD.SHL.U32 R19, R19, 0x40, RZ ;  /* 0x0000004013137824 */ /* 0x000fe400078e00ff */
[----:B------:R-:W-:Y:S02]  /*5000*/  IMAD.MOV.U32 R14, RZ, RZ, RZ ;  /* 0x000000ffff0e7224 */ /* 0x000fe400078e00ff */
[----:B------:R-:W-:Y:S02]  /*5010*/  IMAD.U32 R15, RZ, RZ, UR19 ;  /* 0x00000013ff0f7e24 */ /* 0x000fe4000f8e00ff */
[----:B------:R-:W-:Y:S02]  /*5020*/  IMAD.MOV.U32 R3, RZ, RZ, R0 ;  /* 0x000000ffff037224 */ /* 0x000fe400078e0000 */
[----:B------:R-:W-:-:S07]  /*5030*/  IMAD.MOV.U32 R5, RZ, RZ, R6 ;  /* 0x000000ffff057224 */ /* 0x000fce00078e0006 */
.L_x_111:
[----:B------:R-:W0:Y:S01]  /*5040*/  S2R R11, SR_CgaCtaId ;  /* 0x00000000000b7919 */ /* 0x000e220000008800 */
[----:B------:R-:W-:-:S04]  /*5050*/  MOV R4, 0x400 ;  /* 0x0000040000047802 */ /* 0x000fc80000000f00 */
[----:B0-----:R-:W-:Y:S02]  /*5060*/  LEA R12, R11, R4, 0x18 ;  /* 0x000000040b0c7211 */ /* 0x001fe400078ec0ff */
[----:B------:R-:W-:Y:S01]  /*5070*/  SHF.L.U32 R4, R3, 0x1f, RZ ;  /* 0x0000001f03047819 */ /* 0x000fe200000006ff */
[----:B------:R-:W0:Y:S02]  /*5080*/  @!P2 LDC R11, c[0x0][0x500] ;  /* 0x00014000ff0bab82 */ /* 0x000e240000000800 */
[----:B------:R-:W-:-:S04]  /*5090*/  IMAD R13, R5, 0x8, R12 ;  /* 0x00000008050d7824 */ /* 0x000fc800078e020c */
[----:B------:R-:W1:Y:S02]  /*50a0*/  SYNCS.PHASECHK.TRANS64.TRYWAIT P1, [R13+URZ+0xe0], R4 ;  /* 0x0000e0040d0075a7 */ /* 0x000e64000802017f */
[----:B-1----:R-:W-:Y:S05]  /*50b0*/  @!P1 BRA `(.L_x_108) ;  /* 0x0000001c00209947 */ /* 0x002fea0003800000 */
.L_x_154:
[----:B-1----:R-:W-:Y:S01]  /*50c0*/  PRMT R4, R7, 0x9910, RZ ;  /* 0x0000991007047816 */ /* 0x002fe200000000ff */
[----:B0-----:R0:W-:Y:S03]  /*50d0*/  @!P2 SYNCS.ARRIVE.TRANS64 RZ, [R13+URZ], R11 ;  /* 0x0000000b0dffa9a7 */ /* 0x0011e6000800003f */
[----:B------:R-:W-:-:S13]  /*50e0*/  ISETP.NE.AND P1, PT, R4, 0x2, PT ;  /* 0x000000020400780c */ /* 0x000fda0003f25270 */
[----:B0-----:R-:W-:Y:S05]  /*50f0*/  @P1 BRA `(.L_x_109) ;  /* 0x0000000000041947 */ /* 0x001fea0003800000 */
[----:B------:R-:W-:Y:S01]  /*5100*/  BPT.TRAP 0x1 ;  /* 0x000000040000795c */ /* 0x000fe20000300000 */
.L_x_109:
[----:B------:R-:W-:Y:S05]  /*5110*/  @P0 BRA `(.L_x_110) ;  /* 0x0000000000040947 */ /* 0x000fea0003800000 */
[----:B------:R-:W-:Y:S01]  /*5120*/  BPT.TRAP 0x1 ;  /* 0x000000040000795c */ /* 0x000fe20000300000 */
.L_x_110:
[----:B------:R-:W-:Y:S01]  /*5130*/  IMAD R4, R5, 0x800, R8 ;  /* 0x0000080005047824 */ /* 0x000fe200078e0208 */
[----:B------:R-:W-:Y:S01]  /*5140*/  R2UR UR9, R13 ;  /* 0x000000000d0972ca */ /* 0x000fe200000e0000 */
[--C-:B------:R-:W-:Y:S01]  /*5150*/  IMAD R11, R5, 0x1000, R12.reuse ;  /* 0x00001000050b7824 */ /* 0x100fe200078e020c */
[----:B------:R-:W-:Y:S01]  /*5160*/  UIADD3 UR4, UP0, UR20, 0xf0, URZ ;  /* 0x000000f014047890 */ /* 0x000fe2000ff1e03f */
[----:B------:R-:W-:Y:S01]  /*5170*/  IMAD R4, R4, 0x2, R12 ;  /* 0x0000000204047824 */ /* 0x000fe200078e020c */
[----:B------:R-:W-:Y:S01]  /*5180*/  R2UR UR11, R19 ;  /* 0x00000000130b72ca */ /* 0x000fe200000e0000 */
[----:B------:R-:W-:Y:S01]  /*5190*/  VIADD R15, R15, 0xffffffff ;  /* 0xffffffff0f0f7836 */ /* 0x000fe20000000000 */
[----:B------:R-:W-:Y:S01]  /*51a0*/  R2UR UR5, R11 ;  /* 0x000000000b0572ca */ /* 0x000fe200000e0000 */
[----:B------:R-:W-:Y:S01]  /*51b0*/  UIADD3 UR22, UP1, UR20, 0x1f0, URZ ;  /* 0x000001f014167890 */ /* 0x000fe2000ff3e03f */
[----:B------:R-:W-:Y:S01]  /*51c0*/  R2UR UR8, R4 ;  /* 0x00000000040872ca */ /* 0x000fe200000e0000 */
[----:B------:R-:W-:Y:S01]  /*51d0*/  VIADD R5, R5, 0x1 ;  /* 0x0000000105057836 */ /* 0x000fe20000000000 */
[----:B------:R-:W-:Y:S01]  /*51e0*/  R2UR UR10, R14 ;  /* 0x000000000e0a72ca */ /* 0x000fe200000e0000 */
[----:B------:R-:W-:Y:S01]  /*51f0*/  UIADD3.X UR23, URZ, UR21, URZ, UP1, !UPT ;  /* 0x000000153f177290 */ /* 0x000fe20008ffe43f */
[----:B------:R-:W-:Y:S01]  /*5200*/  R2UR UR12, R2 ;  /* 0x00000000020c72ca */ /* 0x000fe200000e0000 */
[----:B------:R-:W-:Y:S01]  /*5210*/  UMOV UR6, 0x0 ;  /* 0x0000000000067882 */ /* 0x000fe20000000000 */
[----:B------:R-:W-:Y:S01]  /*5220*/  R2UR UR18, R22 ;  /* 0x00000000161272ca */ /* 0x000fe200000e0000 */
[----:B------:R-:W-:Y:S01]  /*5230*/  UMOV UR7, 0x10000000 ;  /* 0x1000000000077882 */ /* 0x000fe20000000000 */
[----:B------:R-:W-:Y:S01]  /*5240*/  ISETP.GT.AND P3, PT, R15, 0x1, PT ;  /* 0x000000010f00780c */ /* 0x000fe20003f64270 */
[----:B------:R-:W-:Y:S01]  /*5250*/  UMOV UR24, 0x30000 ;  /* 0x0003000000187882 */ /* 0x000fe20000000000 */
[C---:B------:R-:W-:Y:S01]  /*5260*/  ISETP.NE.AND P1, PT, R5.reuse, 0x1c, PT ;  /* 0x0000001c0500780c */ /* 0x040fe20003f25270 */
[----:B------:R-:W-:Y:S01]  /*5270*/  UIADD3 UR13, UR5, 0x300, URZ ;  /* 0x00000300050d7890 */ /* 0x000fe2000fffe03f */
[----:B------:R-:W-:Y:S01]  /*5280*/  VIADD R14, R14, 0x20 ;  /* 0x000000200e0e7836 */ /* 0x000fe20000000000 */
[----:B------:R-:W-:Y:S01]  /*5290*/  UIADD3.X UR5, URZ, UR21, URZ, UP0, !UPT ;  /* 0x000000153f057290 */ /* 0x000fe200087fe43f */
[----:B------:R-:W-:Y:S01]  /*52a0*/  SEL R4, RZ, 0x1, P1 ;  /* 0x00000001ff047807 */ /* 0x000fe20000800000 */
[----:B------:R-:W-:Y:S01]  /*52b0*/  UIADD3 UR14, UR8, 0x1c300, URZ ;  /* 0x0001c300080e7890 */ /* 0x000fe2000fffe03f */
[----:B------:R-:W-:-:S02]  /*52c0*/  SEL R5, R5, RZ, P1 ;  /* 0x000000ff05057207 */ /* 0x000fc40000800000 */
[----:B------:R-:W-:Y:S01]  /*52d0*/  UMOV UR8, UR13 ;  /* 0x0000000d00087c82 */ /* 0x000fe20008000000 */
[----:B------:R-:W-:-:S03]  /*52e0*/  LOP3.LUT R3, R3, R4, RZ, 0x3c, !PT ;  /* 0x0000000403037212 */ /* 0x000fc600078e3cff */
[----:B------:R0:W-:Y:S02]  /*52f0*/  UTMALDG.3D [UR8], [UR4], desc[UR6] ;  /* 0x00000608040075b4 */ /* 0x0001e40008011000 */
[----:B0-----:R-:W-:Y:S01]  /*5300*/  UMOV UR8, UR14 ;  /* 0x0000000e00087c82 */ /* 0x001fe20008000000 */
[----:B------:R-:W-:Y:S02]  /*5310*/  UMOV UR11, UR18 ;  /* 0x00000012000b7c82 */ /* 0x000fe40008000000 */
[----:B------:R0:W-:Y:S02]  /*5320*/  UTMALDG.3D.MULTICAST [UR8], [UR22], UR24, desc[UR6] ;  /* 0x00000608160073b4 */ /* 0x0001e40008011818 */
[----:B0-----:R-:W-:Y:S05]  /*5330*/  @P3 BRA `(.L_x_111) ;  /* 0xfffffffc00403947 */ /* 0x001fea000383ffff */
.L_x_107:
[----:B------:R-:W-:Y:S05]  /*5340*/  BSYNC B1 ;  /* 0x0000000000017941 */ /* 0x000fea0003800000 */
.L_x_106:
[----:B------:R-:W2:Y:S01]  /*5350*/  LDL.64 R12, [R1] ;  /* 0x00000000010c7983 */ /* 0x000ea20000100a00 */
[----:B------:R-:W-:Y:S01]  /*5360*/  LOP3.LUT P4, RZ, R9, 0xff, RZ, 0xc0, !PT ;  /* 0x000000ff09ff7812 */ /* 0x000fe2000788c0ff */
[----:B------:R-:W-:Y:S01]  /*5370*/  VIADD R9, R6, UR40 ;  /* 0x0000002806097c36 */ /* 0x000fe20008000000 */
[----:B------:R-:W-:Y:S01]  /*5380*/  ULDC.64 UR4, c[0x0][0x650] ;  /* 0x0001940000047ab9 */ /* 0x000fe20000000a00 */
[----:B------:R-:W-:Y:S01]  /*5390*/  IMAD.U32 R4, RZ, RZ, UR40 ;  /* 0x00000028ff047e24 */ /* 0x000fe2000f8e00ff */
[----:B------:R-:W-:Y:S01]  /*53a0*/  UISETP.GE.U32.AND UP0, UPT, UR40, 0x1c, UPT ;  /* 0x0000001c2800788c */ /* 0x000fe2000bf06070 */
[----:B------:R-:W-:Y:S01]  /*53b0*/  BSSY B1, `(.L_x_112) ;  /* 0x0000070000017945 */ /* 0x000fe20003800000 */
[----:B------:R-:W-:Y:S01]  /*53c0*/  ISETP.GT.U32.AND P1, PT, R9, 0x1b, PT ;  /* 0x0000001b0900780c */ /* 0x000fe20003f24070 */
[----:B------:R-:W-:Y:S02]  /*53d0*/  IMAD.MOV.U32 R19, RZ, RZ, -0x1 ;  /* 0xffffffffff137424 */ /* 0x000fe400078e00ff */
[----:B------:R-:W-:Y:S01]  /*53e0*/  IMAD.MOV.U32 R22, RZ, RZ, -0x1 ;  /* 0xffffffffff167424 */ /* 0x000fe200078e00ff */
[----:B------:R-:W-:-:S02]  /*53f0*/  ISETP.LT.U32.AND P1, PT, R4, 0x1c, P1 ;  /* 0x0000001c0400780c */ /* 0x000fc40000f21070 */
[----:B------:R-:W-:Y:S01]  /*5400*/  PLOP3.LUT P3, PT, PT, PT, UP0, 0x80, 0x0 ;  /* 0x000000000000781c */ /* 0x000fe20003f6f008 */
[----:B------:R-:W0:Y:S01]  /*5410*/  @P4 S2R R3, SR_CgaCtaId ;  /* 0x0000000000034919 */ /* 0x000e220000008800 */
[----:B------:R-:W-:Y:S02]  /*5420*/  @P4 MOV R2, 0x400 ;  /* 0x0000040000024802 */ /* 0x000fe40000000f00 */
[----:B------:R-:W-:-:S04]  /*5430*/  SEL R5, RZ, 0x1, !P1 ;  /* 0x00000001ff057807 */ /* 0x000fc80004800000 */
[----:B------:R-:W-:Y:S02]  /*5440*/  LOP3.LUT R0, R0, R5, RZ, 0x3c, !PT ;  /* 0x0000000500007212 */ /* 0x000fe400078e3cff */
[----:B0-----:R-:W-:-:S04]  /*5450*/  @P4 LEA R2, R3, R2, 0x18 ;  /* 0x0000000203024211 */ /* 0x001fc800078ec0ff */
[----:B------:R0:W-:Y:S02]  /*5460*/  @P4 SYNCS.ARRIVE.TRANS64.A1T0 RZ, [R2+URZ+0x1f8], RZ ;  /* 0x0001f8ff02ff49a7 */ /* 0x0001e4000810003f */
[----:B0-----:R-:W-:-:S05]  /*5470*/  SHF.R.U32.HI R2, RZ, 0x2, R9 ;  /* 0x00000002ff027819 */ /* 0x001fca0000011609 */
[----:B------:R-:W-:-:S04]  /*5480*/  IMAD.WIDE.U32 R2, R2, 0x24924925, RZ ;  /* 0x2492492502027825 */ /* 0x000fc800078e00ff */
[----:B------:R-:W-:Y:S01]  /*5490*/  IMAD R6, R3, -0x1c, R9 ;  /* 0xffffffe403067824 */ /* 0x000fe200078e0209 */
[--C-:B------:R-:W-:Y:S01]  /*54a0*/  @P3 LOP3.LUT R0, R0, 0x1, R3.reuse, 0x78, !PT ;  /* 0x0000000100003812 */ /* 0x100fe200078e7803 */
[----:B------:R-:W-:Y:S01]  /*54b0*/  IMAD.MOV.U32 R2, RZ, RZ, -0x1 ;  /* 0xffffffffff027424 */ /* 0x000fe200078e00ff */
[----:B------:R-:W-:Y:S02]  /*54c0*/  PRMT R3, RZ, 0x7610, R3 ;  /* 0x00007610ff037816 */ /* 0x000fe40000000003 */
[----:B------:R-:W-:Y:S02]  /*54d0*/  PRMT R9, RZ, 0x7610, R9 ;  /* 0x00007610ff097816 */ /* 0x000fe40000000009 */
[----:B--2---:R-:W-:-:S04]  /*54e0*/  IADD3 R18, P4, R18, R12, RZ ;  /* 0x0000000c12127210 */ /* 0x004fc80007f9e0ff */
[----:B------:R-:W-:Y:S01]  /*54f0*/  ISETP.GE.U32.AND P1, PT, R18, UR4, PT ;  /* 0x0000000412007c0c */ /* 0x000fe2000bf26070 */
[----:B------:R-:W-:-:S05]  /*5500*/  IMAD.X R17, R17, 0x1, R23, P4 ;  /* 0x0000000111117824 */ /* 0x000fca00020e0617 */
[----:B------:R-:W-:-:S13]  /*5510*/  ISETP.GE.U32.AND.EX P1, PT, R17, UR5, PT, P1 ;  /* 0x0000000511007c0c */ /* 0x000fda000bf26110 */
[----:B------:R-:W-:Y:S05]  /*5520*/  @P1 BRA `(.L_x_113) ;  /* 0x0000000400601947 */ /* 0x000fea0003800000 */
[----:B------:R-:W0:Y:S01]  /*5530*/  S2R R12, SR_CTAID.X ;  /* 0x00000000000c7919 */ /* 0x000e220000002500 */
[----:B------:R-:W-:Y:S01]  /*5540*/  ULDC.64 UR4, c[0x0][0x628] ;  /* 0x00018a0000047ab9 */ /* 0x000fe20000000a00 */
[----:B------:R-:W-:Y:S01]  /*5550*/  ULDC UR7, c[0x0][0x630] ;  /* 0x00018c0000077ab9 */ /* 0x000fe20000000800 */
[----:B------:R-:W-:Y:S01]  /*5560*/  ISETP.NE.U32.AND P1, PT, RZ, UR4, PT ;  /* 0x00000004ff007c0c */ /* 0x000fe2000bf25070 */
[----:B------:R-:W1:Y:S01]  /*5570*/  S2R R13, SR_CTAID.Y ;  /* 0x00000000000d7919 */ /* 0x000e620000002600 */
[----:B------:R-:W-:Y:S01]  /*5580*/  ULDC UR8, c[0x0][0x150] ;  /* 0x0000540000087ab9 */ /* 0x000fe20000000800 */
[----:B------:R-:W-:Y:S01]  /*5590*/  IMAD.MOV.U32 R2, RZ, RZ, R18 ;  /* 0x000000ffff027224 */ /* 0x000fe200078e0012 */
[----:B------:R-:W-:Y:S01]  /*55a0*/  ISETP.NE.AND.EX P1, PT, RZ, UR5, PT, P1 ;  /* 0x00000005ff007c0c */ /* 0x000fe2000bf25310 */
[----:B------:R-:W-:Y:S01]  /*55b0*/  IMAD.MOV.U32 R3, RZ, RZ, R17 ;  /* 0x000000ffff037224 */ /* 0x000fe200078e0011 */
[----:B0-----:R-:W-:-:S11]  /*55c0*/  I2FP.F32.U32 R14, R12 ;  /* 0x0000000c000e7245 */ /* 0x001fd60000201000 */
[----:B------:R-:W-:Y:S05]  /*55d0*/  @!P1 BRA `(.L_x_114) ;  /* 0x0000000000289947 */ /* 0x000fea0003800000 */
[----:B------:R-:W-:Y:S02]  /*55e0*/  ULDC UR6, c[0x0][0x634] ;  /* 0x00018d0000067ab9 */ /* 0x000fe40000000800 */
[----:B------:R-:W-:-:S05]  /*55f0*/  IADD3 R3, P1, R18, UR6, RZ ;  /* 0x0000000612037c10 */ /* 0x000fca000ff3e0ff */
[----:B------:R-:W-:-:S04]  /*5600*/  IMAD.X R11, RZ, RZ, R17, P1 ;  /* 0x000000ffff0b7224 */ /* 0x000fc800008e0611 */
[----:B------:R-:W-:-:S04]  /*5610*/  IMAD.WIDE.U32 R4, R11, UR4, RZ ;  /* 0x000000040b047c25 */ /* 0x000fc8000f8e00ff */
[----:B------:R-:W-:-:S04]  /*5620*/  IMAD.WIDE.U32 R4, P1, R3, UR5, R4 ;  /* 0x0000000503047c25 */ /* 0x000fc8000f820004 */
[----:B------:R-:W-:-:S04]  /*5630*/  IMAD.WIDE.U32 R2, R3, UR4, RZ ;  /* 0x0000000403027c25 */ /* 0x000fc8000f8e00ff */
[----:B------:R-:W-:Y:S01]  /*5640*/  IMAD.MOV.U32 R2, RZ, RZ, R5 ;  /* 0x000000ffff027224 */ /* 0x000fe200078e0005 */
[----:B------:R-:W-:Y:S01]  /*5650*/  IADD3 RZ, P3, R3, R4, RZ ;  /* 0x0000000403ff7210 */ /* 0x000fe20007f7e0ff */
[----:B------:R-:W-:-:S04]  /*5660*/  IMAD.X R3, RZ, RZ, RZ, P1 ;  /* 0x000000ffff037224 */ /* 0x000fc800008e06ff */
[----:B------:R-:W-:-:S08]  /*5670*/  IMAD.WIDE.U32.X R2, R11, UR5, R2, P3 ;  /* 0x000000050b027c25 */ /* 0x000fd000098e0402 */
.L_x_114:
[----:B------:R-:W0:Y:S01]  /*5680*/  LDC R21, c[0x0][0x65c] ;  /* 0x00019700ff157b82 */ /* 0x000e220000000800 */
[--C-:B------:R-:W-:Y:S01]  /*5690*/  SHF.R.U64 R11, R2, UR7, R3.reuse ;  /* 0x00000007020b7c19 */ /* 0x100fe20008001203 */
[----:B------:R-:W-:Y:S01]  /*56a0*/  FMUL R14, R14, UR8 ;  /* 0x000000080e0e7c20 */ /* 0x000fe20008400000 */
[----:B------:R-:W-:Y:S01]  /*56b0*/  SHF.R.U32.HI R2, RZ, UR7, R3 ;  /* 0x00000007ff027c19 */ /* 0x000fe20008011603 */
[----:B------:R-:W-:Y:S01]  /*56c0*/  ULDC UR6, c[0x0][0x154] ;  /* 0x0000550000067ab9 */ /* 0x000fe20000000800 */
[----:B------:R-:W-:Y:S01]  /*56d0*/  IADD3 R15, P1, RZ, -R11, RZ ;  /* 0x8000000bff0f7210 */ /* 0x000fe20007f3e0ff */
[----:B------:R-:W-:Y:S01]  /*56e0*/  ULDC.64 UR4, c[0x0][0x620] ;  /* 0x0001880000047ab9 */ /* 0x000fe20000000a00 */
[----:B-1----:R-:W-:Y:S01]  /*56f0*/  I2FP.F32.U32 R3, R13 ;  /* 0x0000000d00037245 */ /* 0x002fe20000201000 */
[----:B------:R-:W1:Y:S01]  /*5700*/  LDC R19, c[0x0][0x144] ;  /* 0x00005100ff137b82 */ /* 0x000e620000000800 */
[----:B------:R-:W2:Y:S01]  /*5710*/  F2I.U32.TRUNC.NTZ R14, R14 ;  /* 0x0000000e000e7305 */ /* 0x000ea2000020f000 */
[----:B------:R-:W-:-:S02]  /*5720*/  IMAD.X R2, RZ, RZ, ~R2, P1 ;  /* 0x000000ffff027224 */ /* 0x000fc400008e0e02 */
[----:B------:R-:W-:Y:S01]  /*5730*/  FMUL R4, R3, UR6 ;  /* 0x0000000603047c20 */ /* 0x000fe20008400000 */
[----:B------:R-:W-:Y:S01]  /*5740*/  IMAD.MOV.U32 R3, RZ, RZ, R17 ;  /* 0x000000ffff037224 */ /* 0x000fe200078e0011 */
[----:B------:R-:W-:Y:S01]  /*5750*/  ULDC.64 UR6, c[0x0][0x640] ;  /* 0x0001900000067ab9 */ /* 0x000fe20000000a00 */
[----:B------:R-:W-:Y:S01]  /*5760*/  IMAD R2, R2, UR4, RZ ;  /* 0x0000000402027c24 */ /* 0x000fe2000f8e02ff */
[----:B------:R-:W3:Y:S01]  /*5770*/  LDC R20, c[0x0][0x148] ;  /* 0x00005200ff147b82 */ /* 0x000ee20000000800 */
[----:B------:R-:W-:Y:S01]  /*5780*/  ISETP.NE.U32.AND P1, PT, RZ, UR6, PT ;  /* 0x00000006ff007c0c */ /* 0x000fe2000bf25070 */
[----:B------:R-:W4:Y:S01]  /*5790*/  F2I.U32.TRUNC.NTZ R4, R4 ;  /* 0x0000000400047305 */ /* 0x000f22000020f000 */
[----:B------:R-:W-:Y:S02]  /*57a0*/  IMAD R5, R15, UR5, R2 ;  /* 0x000000050f057c24 */ /* 0x000fe4000f8e0202 */
[----:B------:R-:W-:Y:S01]  /*57b0*/  IMAD.MOV.U32 R2, RZ, RZ, R18 ;  /* 0x000000ffff027224 */ /* 0x000fe200078e0012 */
[----:B------:R-:W-:-:S02]  /*57c0*/  ISETP.NE.AND.EX P1, PT, RZ, UR7, PT, P1 ;  /* 0x00000007ff007c0c */ /* 0x000fc4000bf25310 */
[----:B0-----:R-:W-:Y:S01]  /*57d0*/  ISETP.NE.AND P4, PT, R21, 0x1, PT ;  /* 0x000000011500780c */ /* 0x001fe20003f85270 */
[----:B------:R-:W-:Y:S01]  /*57e0*/  IMAD.WIDE.U32 R2, R15, UR4, R2 ;  /* 0x000000040f027c25 */ /* 0x000fe2000f8e0002 */
[----:B------:R-:W-:-:S03]  /*57f0*/  ULDC UR4, c[0x0][0x618] ;  /* 0x0001860000047ab9 */ /* 0x000fc60000000800 */
[----:B--2---:R-:W-:Y:S02]  /*5800*/  IMAD.MOV R14, RZ, RZ, -R14 ;  /* 0x000000ffff0e7224 */ /* 0x004fe400078e0a0e */
[----:B------:R-:W-:Y:S02]  /*5810*/  IMAD.IADD R3, R3, 0x1, R5 ;  /* 0x0000000103037824 */ /* 0x000fe400078e0205 */
[----:B-1----:R-:W-:-:S03]  /*5820*/  IMAD R12, R19, R14, R12 ;  /* 0x0000000e130c7224 */ /* 0x002fc600078e020c */
[--C-:B------:R-:W-:Y:S01]  /*5830*/  SHF.R.U64 R14, R2, UR4, R3.reuse ;  /* 0x00000004020e7c19 */ /* 0x100fe20008001203 */
[----:B----4-:R-:W-:Y:S01]  /*5840*/  IMAD.MOV R2, RZ, RZ, -R4 ;  /* 0x000000ffff027224 */ /* 0x010fe200078e0a04 */
[----:B------:R-:W-:Y:S01]  /*5850*/  SHF.R.U32.HI R3, RZ, UR4, R3 ;  /* 0x00000004ff037c19 */ /* 0x000fe20008011603 */
[----:B------:R-:W-:Y:S02]  /*5860*/  ULDC UR4, c[0x0][0x608] ;  /* 0x0001820000047ab9 */ /* 0x000fe40000000800 */
[----:B---3--:R-:W-:Y:S01]  /*5870*/  @P4 IMAD R12, R20, R2, R13 ;  /* 0x00000002140c4224 */ /* 0x008fe200078e020d */
[--C-:B------:R-:W-:Y:S02]  /*5880*/  SHF.R.U64 R19, R14, UR4, R3.reuse ;  /* 0x000000040e137c19 */ /* 0x100fe40008001203 */
[----:B------:R-:W-:Y:S01]  /*5890*/  SHF.R.U32.HI R2, RZ, UR4, R3 ;  /* 0x00000004ff027c19 */ /* 0x000fe20008011603 */
[----:B------:R-:W-:-:S03]  /*58a0*/  ULDC UR4, c[0x0][0x658] ;  /* 0x0001960000047ab9 */ /* 0x000fc60000000800 */
[--C-:B------:R-:W-:Y:S02]  /*58b0*/  SHF.R.U64 R13, R19, UR4, R2.reuse ;  /* 0x00000004130d7c19 */ /* 0x100fe40008001202 */
[----:B------:R-:W-:-:S03]  /*58c0*/  SHF.R.U32.HI R2, RZ, UR4, R2 ;  /* 0x00000004ff027c19 */ /* 0x000fc60008011602 */
[----:B------:R-:W-:Y:S02]  /*58d0*/  IMAD.MOV.U32 R4, RZ, RZ, R13 ;  /* 0x000000ffff047224 */ /* 0x000fe400078e000d */
[----:B------:R-:W-:Y:S01]  /*58e0*/  IMAD.MOV.U32 R3, RZ, RZ, R2 ;  /* 0x000000ffff037224 */ /* 0x000fe200078e0002 */
[----:B------:R-:W-:Y:S06]  /*58f0*/  @!P1 BRA `(.L_x_115) ;  /* 0x00000000002c9947 */ /* 0x000fec0003800000 */
        /* <DEDUP_REMOVED lines=9> */
[----:B------:R-:W-:-:S04]  /*5990*/  IMAD.WIDE.U32.X R2, R15, UR7, R2, P3 ;  /* 0x000000070f027c25 */ /* 0x000fc800098e0402 */
[----:B------:R-:W-:-:S07]  /*59a0*/  IMAD.MOV.U32 R4, RZ, RZ, R2 ;  /* 0x000000ffff047224 */ /* 0x000fce00078e0002 */
.L_x_115:
[----:B------:R-:W-:Y:S01]  /*59b0*/  ULDC UR4, c[0x0][0x648] ;  /* 0x0001920000047ab9 */ /* 0x000fe20000000800 */
[----:B------:R-:W-:Y:S01]  /*59c0*/  LOP3.LUT R2, R19, UR16, RZ, 0xc0, !PT ;  /* 0x0000001013027c12 */ /* 0x000fe2000f8ec0ff */
[----:B------:R-:W-:Y:S01]  /*59d0*/  ULDC UR5, c[0x0][0x610] ;  /* 0x0001840000057ab9 */ /* 0x000fe20000000800 */
[----:B------:R-:W-:Y:S01]  /*59e0*/  SHF.R.U64 R3, R4, UR4, R3 ;  /* 0x0000000404037c19 */ /* 0x000fe20008001203 */
[----:B------:R-:W-:Y:S01]  /*59f0*/  ULDC UR4, c[0x0][0x638] ;  /* 0x00018e0000047ab9 */ /* 0x000fe20000000800 */
[----:B------:R-:W-:-:S03]  /*5a00*/  LOP3.LUT R14, R14, UR15, RZ, 0xc0, !PT ;  /* 0x0000000f0e0e7c12 */ /* 0x000fc6000f8ec0ff */
[----:B------:R-:W-:Y:S02]  /*5a10*/  IMAD.MOV R4, RZ, RZ, -R3 ;  /* 0x000000ffff047224 */ /* 0x000fe400078e0a03 */
[----:B------:R-:W-:Y:S02]  /*5a20*/  IMAD R3, R3, UR17, R2 ;  /* 0x0000001103037c24 */ /* 0x000fe4000f8e0202 */
[----:B------:R-:W-:Y:S01]  /*5a30*/  IMAD R13, R4, UR4, R13 ;  /* 0x00000004040d7c24 */ /* 0x000fe2000f8e020d */
[----:B------:R-:W-:Y:S01]  /*5a40*/  ULDC UR4, c[0x0][0x600] ;  /* 0x0001800000047ab9 */ /* 0x000fe20000000800 */
[----:B------:R-:W-:Y:S02]  /*5a50*/  IMAD R12, R3, UR5, R12 ;  /* 0x00000005030c7c24 */ /* 0x000fe4000f8e020c */
[----:B------:R-:W-:Y:S02]  /*5a60*/  IMAD R13, R13, UR4, R14 ;  /* 0x000000040d0d7c24 */ /* 0x000fe4000f8e020e */
[----:B------:R-:W-:-:S02]  /*5a70*/  IMAD.MOV.U32 R3, RZ, RZ, 0x1 ;  /* 0x00000001ff037424 */ /* 0x000fc400078e00ff */
[----:B------:R-:W-:Y:S01]  /*5a80*/  IMAD.MOV.U32 R2, RZ, RZ, R11 ;  /* 0x000000ffff027224 */ /* 0x000fe200078e000b */
[----:B------:R-:W-:Y:S02]  /*5a90*/  SEL R22, R13, R12, !P4 ;  /* 0x0000000c0d167207 */ /* 0x000fe40006000000 */
[----:B------:R-:W-:-:S07]  /*5aa0*/  SEL R19, R12, R13, !P4 ;  /* 0x0000000d0c137207 */ /* 0x000fce0006000000 */
.L_x_113:
[----:B------:R-:W-:Y:S05]  /*5ab0*/  BSYNC B1 ;  /* 0x0000000000017941 */ /* 0x000fea0003800000 */
.L_x_112:
[----:B------:R-:W-:-:S13]  /*5ac0*/  LOP3.LUT P1, RZ, R3, 0xff, RZ, 0xc0, !PT ;  /* 0x000000ff03ff7812 */ /* 0x000fda000782c0ff */
[----:B------:R-:W-:Y:S05]  /*5ad0*/  @P1 BRA `(.L_x_116) ;  /* 0xfffffff400241947 */ /* 0x000fea000383ffff */
[----:B------:R-:W-:Y:S05]  /*5ae0*/  BSYNC B0 ;  /* 0x0000000000007941 */ /* 0x000fea0003800000 */
.L_x_104:
[----:B------:R-:W-:-:S03]  /*5af0*/  UMOV UR4, 0xffffffff ;  /* 0xffffffff00047882 */ /* 0x000fc60000000000 */
[----:B------:R-:W-:Y:S05]  /*5b00*/  BRA.DIV UR4, `(.L_x_117) ;  /* 0x0000001204a07947 */ /* 0x000fea000b800000 */
[----:B------:R-:W-:-:S13]  /*5b10*/  ELECT P6, URZ, PT ;  /* 0x00000000003f782f */ /* 0x000fda00038c0000 */
.L_x_157:
[----:B------:R-:W-:Y:S04]  /*5b20*/  BSSY B0, `(.L_x_118) ;  /* 0x0000103000007945 */ /* 0x000fe80003800000 */
[----:B------:R-:W-:Y:S05]  /*5b30*/  @!P6 BRA `(.L_x_119) ;  /* 0x000000100004e947 */ /* 0x000fea0003800000 */
[----:B------:R-:W-:-:S04]  /*5b40*/  LOP3.LUT R16, R16, 0x2, RZ, 0xfc, !PT ;  /* 0x0000000210107812 */ /* 0x000fc800078efcff */
[----:B------:R-:W-:-:S13]  /*5b50*/  ISETP.NE.AND P0, PT, R16, 0x3, PT ;  /* 0x000000031000780c */ /* 0x000fda0003f05270 */
[----:B------:R-:W-:Y:S05]  /*5b60*/  @!P0 BRA `(.L_x_120) ;  /* 0x0000000000048947 */ /* 0x000fea0003800000 */
[----:B------:R-:W-:Y:S01]  /*5b70*/  BPT.TRAP 0x1 ;  /* 0x000000040000795c */ /* 0x000fe20000300000 */
.L_x_120:
[----:B------:R-:W0:Y:S01]  /*5b80*/  S2R R3, SR_CgaCtaId ;  /* 0x0000000000037919 */ /* 0x000e220000008800 */
[----:B------:R-:W-:-:S04]  /*5b90*/  MOV R2, 0x400 ;  /* 0x0000040000027802 */ /* 0x000fc80000000f00 */
[----:B0-----:R-:W-:Y:S02]  /*5ba0*/  LEA R3, R3, R2, 0x18 ;  /* 0x0000000203037211 */ /* 0x001fe400078ec0ff */
[----:B------:R-:W-:-:S03]  /*5bb0*/  SHF.L.U32 R2, R0, 0x1f, RZ ;  /* 0x0000001f00027819 */ /* 0x000fc600000006ff */
[----:B------:R-:W-:-:S04]  /*5bc0*/  VIADD R3, R3, 0xe0 ;  /* 0x000000e003037836 */ /* 0x000fc80000000000 */
[C---:B------:R-:W-:Y:S02]  /*5bd0*/  IMAD R7, R6.reuse, 0x8, R3 ;  /* 0x0000000806077824 */ /* 0x040fe400078e0203 */
[----:B------:R-:W-:Y:S02]  /*5be0*/  VIADD R6, R6, 0x1 ;  /* 0x0000000106067836 */ /* 0x000fe40000000000 */
[----:B------:R-:W0:Y:S03]  /*5bf0*/  SYNCS.PHASECHK.TRANS64.TRYWAIT P0, [R7+URZ], R2 ;  /* 0x00000002070075a7 */ /* 0x000e26000800017f */
[----:B------:R-:W-:-:S04]  /*5c00*/  ISETP.NE.AND P1, PT, R6, 0x1c, PT ;  /* 0x0000001c0600780c */ /* 0x000fc80003f25270 */
[----:B------:R-:W-:Y:S02]  /*5c10*/  SEL R5, RZ, 0x1, P1 ;  /* 0x00000001ff057807 */ /* 0x000fe40000800000 */
[----:B------:R-:W-:Y:S02]  /*5c20*/  SEL R6, R6, RZ, P1 ;  /* 0x000000ff06067207 */ /* 0x000fe40000800000 */
[----:B------:R-:W-:-:S03]  /*5c30*/  LOP3.LUT R5, R0, R5, RZ, 0x3c, !PT ;  /* 0x0000000500057212 */ /* 0x000fc600078e3cff */
[----:B------:R-:W-:Y:S01]  /*5c40*/  IMAD R9, R6, 0x8, R3 ;  /* 0x0000000806097824 */ /* 0x000fe200078e0203 */
[----:B------:R-:W-:Y:S01]  /*5c50*/  SHF.L.U32 R4, R5, 0x1f, RZ ;  /* 0x0000001f05047819 */ /* 0x000fe200000006ff */
[----:B0-----:R-:W-:Y:S06]  /*5c60*/  @!P0 BRA `(.L_x_121) ;  /* 0x0000001000688947 */ /* 0x001fec0003800000 */
.L_x_158:
[----:B------:R-:W1:Y:S01]  /*5c70*/  SYNCS.PHASECHK.TRANS64.TRYWAIT P0, [R9+URZ], R4 ;  /* 0x00000004090075a7 */ /* 0x000e62000800017f */
[----:B------:R-:W-:-:S05]  /*5c80*/  VIADD R0, R6, 0x1 ;  /* 0x0000000106007836 */ /* 0x000fca0000000000 */
[----:B------:R-:W-:-:S04]  /*5c90*/  ISETP.NE.AND P1, PT, R0, 0x1c, PT ;  /* 0x0000001c0000780c */ /* 0x000fc80003f25270 */
[----:B0-----:R-:W-:Y:S02]  /*5ca0*/  SEL R2, RZ, 0x1, P1 ;  /* 0x00000001ff027807 */ /* 0x001fe40000800000 */
[----:B------:R-:W-:Y:S02]  /*5cb0*/  SEL R0, R0, RZ, P1 ;  /* 0x000000ff00007207 */ /* 0x000fe40000800000 */
[----:B------:R-:W-:-:S03]  /*5cc0*/  LOP3.LUT R7, R5, R2, RZ, 0x3c, !PT ;  /* 0x0000000205077212 */ /* 0x000fc600078e3cff */
[----:B------:R-:W-:Y:S01]  /*5cd0*/  IMAD R6, R0, 0x8, R3 ;  /* 0x0000000800067824 */ /* 0x000fe200078e0203 */
[----:B------:R-:W-:Y:S01]  /*5ce0*/  SHF.L.U32 R5, R7, 0x1f, RZ ;  /* 0x0000001f07057819 */ /* 0x000fe200000006ff */
[----:B-1----:R-:W-:Y:S06]  /*5cf0*/  @!P0 BRA `(.L_x_122) ;  /* 0x0000001000588947 */ /* 0x002fec0003800000 */
.L_x_159:
[----:B------:R-:W1:Y:S01]  /*5d00*/  SYNCS.PHASECHK.TRANS64.TRYWAIT P0, [R6+URZ], R5 ;  /* 0x00000005060075a7 */ /* 0x000e62000800017f */
[----:B------:R-:W-:-:S05]  /*5d10*/  VIADD R0, R0, 0x1 ;  /* 0x0000000100007836 */ /* 0x000fca0000000000 */
[----:B------:R-:W-:-:S04]  /*5d20*/  ISETP.NE.AND P1, PT, R0, 0x1c, PT ;  /* 0x0000001c0000780c */ /* 0x000fc80003f25270 */
[----:B------:R-:W-:Y:S02]  /*5d30*/  SEL R2, RZ, 0x1, P1 ;  /* 0x00000001ff027807 */ /* 0x000fe40000800000 */
[----:B------:R-:W-:Y:S02]  /*5d40*/  SEL R0, R0, RZ, P1 ;  /* 0x000000ff00007207 */ /* 0x000fe40000800000 */
[----:B------:R-:W-:-:S03]  /*5d50*/  LOP3.LUT R7, R7, R2, RZ, 0x3c, !PT ;  /* 0x0000000207077212 */ /* 0x000fc600078e3cff */
[----:B0-----:R-:W-:Y:S01]  /*5d60*/  IMAD R9, R0, 0x8, R3 ;  /* 0x0000000800097824 */ /* 0x001fe200078e0203 */
[----:B------:R-:W-:Y:S01]  /*5d70*/  SHF.L.U32 R4, R7, 0x1f, RZ ;  /* 0x0000001f07047819 */ /* 0x000fe200000006ff */
[----:B-1----:R-:W-:Y:S06]  /*5d80*/  @!P0 BRA `(.L_x_123) ;  /* 0x0000001000488947 */ /* 0x002fec0003800000 */
.L_x_160:
        /* <DEDUP_REMOVED lines=9> */
.L_x_161:
        /* <DEDUP_REMOVED lines=9> */
.L_x_162:
        /* <DEDUP_REMOVED lines=9> */
.L_x_163:
        /* <DEDUP_REMOVED lines=9> */
.L_x_164:
        /* <DEDUP_REMOVED lines=9> */
.L_x_165:
        /* <DEDUP_REMOVED lines=9> */
.L_x_166:
        /* <DEDUP_REMOVED lines=9> */
.L_x_167:
        /* <DEDUP_REMOVED lines=9> */
.L_x_168:
        /* <DEDUP_REMOVED lines=9> */
.L_x_169:
        /* <DEDUP_REMOVED lines=9> */
.L_x_170:
        /* <DEDUP_REMOVED lines=9> */
.L_x_171:
        /* <DEDUP_REMOVED lines=9> */
.L_x_172:
        /* <DEDUP_REMOVED lines=9> */
.L_x_173:
        /* <DEDUP_REMOVED lines=9> */
.L_x_174:
        /* <DEDUP_REMOVED lines=9> */
.L_x_175:
        /* <DEDUP_REMOVED lines=9> */
.L_x_176:
        /* <DEDUP_REMOVED lines=9> */
.L_x_177:
        /* <DEDUP_REMOVED lines=9> */
.L_x_178:
        /* <DEDUP_REMOVED lines=9> */
.L_x_179:
        /* <DEDUP_REMOVED lines=9> */
.L_x_180:
        /* <DEDUP_REMOVED lines=9> */
.L_x_181:
        /* <DEDUP_REMOVED lines=9> */
.L_x_182:
        /* <DEDUP_REMOVED lines=9> */
.L_x_183:
[----:B------:R-:W1:Y:S01]  /*6a80*/  SYNCS.PHASECHK.TRANS64.TRYWAIT P0, [R6+URZ], R5 ;  /* 0x00000005060075a7 */ /* 0x000e62000800017f */
[----:B------:R-:W-:-:S05]  /*6a90*/  VIADD R0, R0, 0x1 ;  /* 0x0000000100007836 */ /* 0x000fca0000000000 */
[----:B------:R-:W-:-:S04]  /*6aa0*/  ISETP.NE.AND P1, PT, R0, 0x1c, PT ;  /* 0x0000001c0000780c */ /* 0x000fc80003f25270 */
[----:B------:R-:W-:Y:S02]  /*6ab0*/  SEL R2, RZ, 0x1, P1 ;  /* 0x00000001ff027807 */ /* 0x000fe40000800000 */
[----:B------:R-:W-:Y:S02]  /*6ac0*/  SEL R0, R0, RZ, P1 ;  /* 0x000000ff00007207 */ /* 0x000fe40000800000 */
[----:B------:R-:W-:Y:S01]  /*6ad0*/  LOP3.LUT R2, R7, R2, RZ, 0x3c, !PT ;  /* 0x0000000207027212 */ /* 0x000fe200078e3cff */
[----:B-1----:R-:W-:Y:S06]  /*6ae0*/  @!P0 BRA `(.L_x_147) ;  /* 0x0000000800d08947 */ /* 0x002fec0003800000 */
.L_x_184:
[----:B------:R-:W-:Y:S01]  /*6af0*/  IMAD R3, R0, 0x8, R3 ;  /* 0x0000000800037824 */ /* 0x000fe200078e0203 */
[----:B------:R-:W-:-:S07]  /*6b00*/  SHF.L.U32 R0, R2, 0x1f, RZ ;  /* 0x0000001f02007819 */ /* 0x000fce00000006ff */
.L_x_148:
[----:B--2---:R2:W3:Y:S02]  /*6b10*/  SYNCS.PHASECHK.TRANS64.TRYWAIT P0, [R3+URZ], R0 ;  /* 0x00000000030075a7 */ /* 0x0044e4000800017f */
[----:B---3--:R-:W-:Y:S05]  /*6b20*/  @!P0 NANOSLEEP.SYNCS 0x989680 ;  /* 0x009896800000895d */ /* 0x008fea0003900000 */
[----:B------:R-:W3:Y:S02]  /*6b30*/  @!P0 SYNCS.PHASECHK.TRANS64 P0, [R3+URZ], R0 ;  /* 0x00000000030085a7 */ /* 0x000ee4000800007f */
[----:B---3--:R-:W-:Y:S05]  /*6b40*/  @!P0 BRA `(.L_x_148) ;  /* 0xfffffffc00f08947 */ /* 0x008fea000383ffff */
.L_x_119:
[----:B------:R-:W-:Y:S05]  /*6b50*/  BSYNC B0 ;  /* 0x0000000000007941 */ /* 0x000fea0003800000 */
.L_x_118:
[----:B------:R-:W-:Y:S05]  /*6b60*/  EXIT ;  /* 0x000000000000794d */ /* 0x000fea0003800000 */
.L_x_20:
[----:B-1----:R1:W2:Y:S02]  /*6b70*/  SYNCS.PHASECHK.TRANS64.TRYWAIT P0, [R65+URZ], R0 ;  /* 0x00000000410075a7 */ /* 0x0022a4000800017f */
[----:B--2---:R-:W-:Y:S05]  /*6b80*/  @!P0 NANOSLEEP.SYNCS 0x989680 ;  /* 0x009896800000895d */ /* 0x004fea0003900000 */
[----:B------:R-:W2:Y:S02]  /*6b90*/  @!P0 SYNCS.PHASECHK.TRANS64 P0, [R65+URZ], R0 ;  /* 0x00000000410085a7 */ /* 0x000ea4000800007f */
[----:B--2---:R-:W-:Y:S05]  /*6ba0*/  @!P0 BRA `(.L_x_20) ;  /* 0xfffffffc00f08947 */ /* 0x004fea000383ffff */
[----:B------:R-:W-:Y:S05]  /*6bb0*/  BRA `(.L_x_149) ;  /* 0xffffffac00b47947 */ /* 0x000fea000383ffff */
.L_x_25:
[----:B--2---:R2:W3:Y:S02]  /*6bc0*/  SYNCS.PHASECHK.TRANS64.TRYWAIT P1, [R3+URZ], R0 ;  /* 0x00000000030075a7 */ /* 0x0044e4000802017f */
[----:B---3--:R-:W-:Y:S05]  /*6bd0*/  @!P1 NANOSLEEP.SYNCS 0x989680 ;  /* 0x009896800000995d */ /* 0x008fea0003900000 */
[----:B------:R-:W3:Y:S02]  /*6be0*/  @!P1 SYNCS.PHASECHK.TRANS64 P1, [R3+URZ], R0 ;  /* 0x00000000030095a7 */ /* 0x000ee4000802007f */
[----:B---3--:R-:W-:Y:S05]  /*6bf0*/  @!P1 BRA `(.L_x_25) ;  /* 0xfffffffc00f09947 */ /* 0x008fea000383ffff */
[----:B------:R-:W-:Y:S05]  /*6c00*/  BRA `(.L_x_24) ;  /* 0xffffffb000187947 */ /* 0x000fea000383ffff */
.L_x_30:
[----:B--2---:R-:W-:-:S04]  /*6c10*/  IMAD.U32 R5, RZ, RZ, UR4 ;  /* 0x00000004ff057e24 */ /* 0x004fc8000f8e00ff */
[----:B------:R2:W3:Y:S03]  /*6c20*/  SYNCS.PHASECHK.TRANS64.TRYWAIT P1, [R5+URZ], R4 ;  /* 0x00000004050075a7 */ /* 0x0004e6000802017f */
[----:B---3--:R-:W-:Y:S05]  /*6c30*/  @!P1 NANOSLEEP.SYNCS 0x989680 ;  /* 0x009896800000995d */ /* 0x008fea0003900000 */
[----:B------:R-:W3:Y:S02]  /*6c40*/  @!P1 SYNCS.PHASECHK.TRANS64 P1, [R5+URZ], R4 ;  /* 0x00000004050095a7 */ /* 0x000ee4000802007f */
[----:B---3--:R-:W-:Y:S05]  /*6c50*/  @!P1 BRA `(.L_x_30) ;  /* 0xfffffffc00ec9947 */ /* 0x008fea000383ffff */
[----:B------:R-:W-:Y:S05]  /*6c60*/  BRA `(.L_x_29) ;  /* 0xffffffb000907947 */ /* 0x000fea000383ffff */
.L_x_36:
[----:B-1----:R1:W2:Y:S02]  /*6c70*/  SYNCS.PHASECHK.TRANS64.TRYWAIT P0, [R65+URZ+0x10], R0 ;  /* 0x00001000410075a7 */ /* 0x0022a4000800017f */
[----:B--2---:R-:W-:Y:S05]  /*6c80*/  @!P0 NANOSLEEP.SYNCS 0x989680 ;  /* 0x009896800000895d */ /* 0x004fea0003900000 */
[----:B------:R-:W2:Y:S02]  /*6c90*/  @!P0 SYNCS.PHASECHK.TRANS64 P0, [R65+URZ+0x10], R0 ;  /* 0x00001000410085a7 */ /* 0x000ea4000800007f */
[----:B--2---:R-:W-:Y:S05]  /*6ca0*/  @!P0 BRA `(.L_x_36) ;  /* 0xfffffffc00f08947 */ /* 0x004fea000383ffff */
[----:B------:R-:W-:Y:S05]  /*6cb0*/  BRA `(.L_x_150) ;  /* 0xffffffb4009c7947 */ /* 0x000fea000383ffff */
.L_x_105:
[----:B------:R-:W-:Y:S01]  /*6cc0*/  BSSY B1, `(.L_x_151) ;  /* 0x0000006000017945 */ /* 0x000fe20003800000 */
[----:B------:R-:W-:-:S07]  /*6cd0*/  IMAD.MOV.U32 R15, RZ, RZ, -0x1 ;  /* 0xffffffffff0f7424 */ /* 0x000fce00078e00ff */
[----:B-----5:R-:W-:Y:S05]  /*6ce0*/  WARPSYNC.COLLECTIVE R15, `(.L_x_152) ;  /* 0x000000000f0c7348 */ /* 0x020fea0003c00000 */
[----:B------:R-:W-:Y:S02]  /*6cf0*/  ELECT P6, UR62, PT ;  /* 0x00000000003e782f */ /* 0x000fe400038c0000 */
[----:B------:R-:W-:Y:S01]  /*6d00*/  MOV R14, UR62 ;  /* 0x0000003e000e7c02 */ /* 0x000fe20008000f00 */
[----:B-----5:R-:W-:Y:S10]  /*6d10*/  ENDCOLLECTIVE ;  /* 0x000000000000791b */ /* 0x020ff40003800000 */
.L_x_152:
[----:B------:R-:W-:Y:S05]  /*6d20*/  BSYNC B1 ;  /* 0x0000000000017941 */ /* 0x000fea0003800000 */
.L_x_151:
[----:B------:R-:W-:Y:S05]  /*6d30*/  BRA `(.L_x_153) ;  /* 0xffffffe000987947 */ /* 0x000fea000383ffff */
.L_x_108:
[----:B-1----:R1:W2:Y:S02]  /*6d40*/  SYNCS.PHASECHK.TRANS64.TRYWAIT P1, [R13+URZ+0xe0], R4 ;  /* 0x0000e0040d0075a7 */ /* 0x0022a4000802017f */
[----:B--2---:R-:W-:Y:S05]  /*6d50*/  @!P1 NANOSLEEP.SYNCS 0x989680 ;  /* 0x009896800000995d */ /* 0x004fea0003900000 */
[----:B------:R-:W2:Y:S02]  /*6d60*/  @!P1 SYNCS.PHASECHK.TRANS64 P1, [R13+URZ+0xe0], R4 ;  /* 0x0000e0040d0095a7 */ /* 0x000ea4000802007f */
[----:B--2---:R-:W-:Y:S05]  /*6d70*/  @!P1 BRA `(.L_x_108) ;  /* 0xfffffffc00f09947 */ /* 0x004fea000383ffff */
[----:B------:R-:W-:Y:S05]  /*6d80*/  BRA `(.L_x_154) ;  /* 0xffffffe000cc7947 */ /* 0x000fea000383ffff */
.L_x_117:
[----:B------:R-:W-:Y:S01]  /*6d90*/  BSSY B0, `(.L_x_155) ;  /* 0x0000006000007945 */ /* 0x000fe20003800000 */
[----:B------:R-:W-:-:S07]  /*6da0*/  IMAD.MOV.U32 R15, RZ, RZ, -0x1 ;  /* 0xffffffffff0f7424 */ /* 0x000fce00078e00ff */
[----:B-----5:R-:W-:Y:S05]  /*6db0*/  WARPSYNC.COLLECTIVE R15, `(.L_x_156) ;  /* 0x000000000f0c7348 */ /* 0x020fea0003c00000 */
[----:B------:R-:W-:Y:S02]  /*6dc0*/  ELECT P6, UR62, PT ;  /* 0x00000000003e782f */ /* 0x000fe400038c0000 */
[----:B------:R-:W-:Y:S01]  /*6dd0*/  MOV R14, UR62 ;  /* 0x0000003e000e7c02 */ /* 0x000fe20008000f00 */
[----:B-----5:R-:W-:Y:S10]  /*6de0*/  ENDCOLLECTIVE ;  /* 0x000000000000791b */ /* 0x020ff40003800000 */
.L_x_156:
[----:B------:R-:W-:Y:S05]  /*6df0*/  BSYNC B0 ;  /* 0x0000000000007941 */ /* 0x000fea0003800000 */
.L_x_155:
[----:B------:R-:W-:Y:S05]  /*6e00*/  BRA `(.L_x_157) ;  /* 0xffffffec00447947 */ /* 0x000fea000383ffff */
.L_x_121:
[----:B0-----:R0:W1:Y:S02]  /*6e10*/  SYNCS.PHASECHK.TRANS64.TRYWAIT P0, [R7+URZ], R2 ;  /* 0x00000002070075a7 */ /* 0x001064000800017f */
[----:B-1----:R-:W-:Y:S05]  /*6e20*/  @!P0 NANOSLEEP.SYNCS 0x989680 ;  /* 0x009896800000895d */ /* 0x002fea0003900000 */
[----:B------:R-:W1:Y:S02]  /*6e30*/  @!P0 SYNCS.PHASECHK.TRANS64 P0, [R7+URZ], R2 ;  /* 0x00000002070085a7 */ /* 0x000e64000800007f */
[----:B-1----:R-:W-:Y:S05]  /*6e40*/  @!P0 BRA `(.L_x_121) ;  /* 0xfffffffc00f08947 */ /* 0x002fea000383ffff */
[----:B------:R-:W-:Y:S05]  /*6e50*/  BRA `(.L_x_158) ;  /* 0xffffffec00847947 */ /* 0x000fea000383ffff */
.L_x_122:
[----:B0-----:R0:W1:Y:S02]  /*6e60*/  SYNCS.PHASECHK.TRANS64.TRYWAIT P0, [R9+URZ], R4 ;  /* 0x00000004090075a7 */ /* 0x001064000800017f */
[----:B-1----:R-:W-:Y:S05]  /*6e70*/  @!P0 NANOSLEEP.SYNCS 0x989680 ;  /* 0x009896800000895d */ /* 0x002fea0003900000 */
[----:B------:R-:W1:Y:S02]  /*6e80*/  @!P0 SYNCS.PHASECHK.TRANS64 P0, [R9+URZ], R4 ;  /* 0x00000004090085a7 */ /* 0x000e64000800007f */
[----:B-1----:R-:W-:Y:S05]  /*6e90*/  @!P0 BRA `(.L_x_122) ;  /* 0xfffffffc00f08947 */ /* 0x002fea000383ffff */
[----:B------:R-:W-:Y:S05]  /*6ea0*/  BRA `(.L_x_159) ;  /* 0xffffffec00947947 */ /* 0x000fea000383ffff */
.L_x_123:
[----:B0-----:R0:W1:Y:S02]  /*6eb0*/  SYNCS.PHASECHK.TRANS64.TRYWAIT P0, [R6+URZ], R5 ;  /* 0x00000005060075a7 */ /* 0x001064000800017f */
[----:B-1----:R-:W-:Y:S05]  /*6ec0*/  @!P0 NANOSLEEP.SYNCS 0x989680 ;  /* 0x009896800000895d */ /* 0x002fea0003900000 */
[----:B------:R-:W1:Y:S02]  /*6ed0*/  @!P0 SYNCS.PHASECHK.TRANS64 P0, [R6+URZ], R5 ;  /* 0x00000005060085a7 */ /* 0x000e64000800007f */
[----:B-1----:R-:W-:Y:S05]  /*6ee0*/  @!P0 BRA `(.L_x_123) ;  /* 0xfffffffc00f08947 */ /* 0x002fea000383ffff */
[----:B------:R-:W-:Y:S05]  /*6ef0*/  BRA `(.L_x_160) ;  /* 0xffffffec00a47947 */ /* 0x000fea000383ffff */
.L_x_124:
[----:B0-----:R0:W1:Y:S02]  /*6f00*/  SYNCS.PHASECHK.TRANS64.TRYWAIT P0, [R9+URZ], R4 ;  /* 0x00000004090075a7 */ /* 0x001064000800017f */
[----:B-1----:R-:W-:Y:S05]  /*6f10*/  @!P0 NANOSLEEP.SYNCS 0x989680 ;  /* 0x009896800000895d */ /* 0x002fea0003900000 */
[----:B------:R-:W1:Y:S02]  /*6f20*/  @!P0 SYNCS.PHASECHK.TRANS64 P0, [R9+URZ], R4 ;  /* 0x00000004090085a7 */ /* 0x000e64000800007f */
[----:B-1----:R-:W-:Y:S05]  /*6f30*/  @!P0 BRA `(.L_x_124) ;  /* 0xfffffffc00f08947 */ /* 0x002fea000383ffff */
[----:B------:R-:W-:Y:S05]  /*6f40*/  BRA `(.L_x_161) ;  /* 0xffffffec00b47947 */ /* 0x000fea000383ffff */
.L_x_125:
[----:B0-----:R0:W1:Y:S02]  /*6f50*/  SYNCS.PHASECHK.TRANS64.TRYWAIT P0, [R6+URZ], R5 ;  /* 0x00000005060075a7 */ /* 0x001064000800017f */
[----:B-1----:R-:W-:Y:S05]  /*6f60*/  @!P0 NANOSLEEP.SYNCS 0x989680 ;  /* 0x009896800000895d */ /* 0x002fea0003900000 */
[----:B------:R-:W1:Y:S02]  /*6f70*/  @!P0 SYNCS.PHASECHK.TRANS64 P0, [R6+URZ], R5 ;  /* 0x00000005060085a7 */ /* 0x000e64000800007f */
[----:B-1----:R-:W-:Y:S05]  /*6f80*/  @!P0 BRA `(.L_x_125) ;  /* 0xfffffffc00f08947 */ /* 0x002fea000383ffff */
[----:B------:R-:W-:Y:S05]  /*6f90*/  BRA `(.L_x_162) ;  /* 0xffffffec00c47947 */ /* 0x000fea000383ffff */
.L_x_126:
[----:B0-----:R0:W1:Y:S02]  /*6fa0*/  SYNCS.PHASECHK.TRANS64.TRYWAIT P0, [R9+URZ], R4 ;  /* 0x00000004090075a7 */ /* 0x001064000800017f */
[----:B-1----:R-:W-:Y:S05]  /*6fb0*/  @!P0 NANOSLEEP.SYNCS 0x989680 ;  /* 0x009896800000895d */ /* 0x002fea0003900000 */
[----:B------:R-:W1:Y:S02]  /*6fc0*/  @!P0 SYNCS.PHASECHK.TRANS64 P0, [R9+URZ], R4 ;  /* 0x00000004090085a7 */ /* 0x000e64000800007f */
[----:B-1----:R-:W-:Y:S05]  /*6fd0*/  @!P0 BRA `(.L_x_126) ;  /* 0xfffffffc00f08947 */ /* 0x002fea000383ffff */
[----:B------:R-:W-:Y:S05]  /*6fe0*/  BRA `(.L_x_163) ;  /* 0xffffffec00d47947 */ /* 0x000fea000383ffff */
.L_x_127:
[----:B0-----:R0:W1:Y:S02]  /*6ff0*/  SYNCS.PHASECHK.TRANS64.TRYWAIT P0, [R6+URZ], R5 ;  /* 0x00000005060075a7 */ /* 0x001064000800017f */
[----:B-1----:R-:W-:Y:S05]  /*7000*/  @!P0 NANOSLEEP.SYNCS 0x989680 ;  /* 0x009896800000895d */ /* 0x002fea0003900000 */
[----:B------:R-:W1:Y:S02]  /*7010*/  @!P0 SYNCS.PHASECHK.TRANS64 P0, [R6+URZ], R5 ;  /* 0x00000005060085a7 */ /* 0x000e64000800007f */
[----:B-1----:R-:W-:Y:S05]  /*7020*/  @!P0 BRA `(.L_x_127) ;  /* 0xfffffffc00f08947 */ /* 0x002fea000383ffff */
[----:B------:R-:W-:Y:S05]  /*7030*/  BRA `(.L_x_164) ;  /* 0xffffffec00e47947 */ /* 0x000fea000383ffff */
.L_x_128:
[----:B0-----:R0:W1:Y:S02]  /*7040*/  SYNCS.PHASECHK.TRANS64.TRYWAIT P0, [R9+URZ], R4 ;  /* 0x00000004090075a7 */ /* 0x001064000800017f */
[----:B-1----:R-:W-:Y:S05]  /*7050*/  @!P0 NANOSLEEP.SYNCS 0x989680 ;  /* 0x009896800000895d */ /* 0x002fea0003900000 */
[----:B------:R-:W1:Y:S02]  /*7060*/  @!P0 SYNCS.PHASECHK.TRANS64 P0, [R9+URZ], R4 ;  /* 0x00000004090085a7 */ /* 0x000e64000800007f */
[----:B-1----:R-:W-:Y:S05]  /*7070*/  @!P0 BRA `(.L_x_128) ;  /* 0xfffffffc00f08947 */ /* 0x002fea000383ffff */
[----:B------:R-:W-:Y:S05]  /*7080*/  BRA `(.L_x_165) ;  /* 0xffffffec00f47947 */ /* 0x000fea000383ffff */
.L_x_129:
[----:B0-----:R0:W1:Y:S02]  /*7090*/  SYNCS.PHASECHK.TRANS64.TRYWAIT P0, [R6+URZ], R5 ;  /* 0x00000005060075a7 */ /* 0x001064000800017f */
[----:B-1----:R-:W-:Y:S05]  /*70a0*/  @!P0 NANOSLEEP.SYNCS 0x989680 ;  /* 0x009896800000895d */ /* 0x002fea0003900000 */
[----:B------:R-:W1:Y:S02]  /*70b0*/  @!P0 SYNCS.PHASECHK.TRANS64 P0, [R6+URZ], R5 ;  /* 0x00000005060085a7 */ /* 0x000e64000800007f */
[----:B-1----:R-:W-:Y:S05]  /*70c0*/  @!P0 BRA `(.L_x_129) ;  /* 0xfffffffc00f08947 */ /* 0x002fea000383ffff */
[----:B------:R-:W-:Y:S05]  /*70d0*/  BRA `(.L_x_166) ;  /* 0xfffffff000047947 */ /* 0x000fea000383ffff */
.L_x_130:
[----:B0-----:R0:W1:Y:S02]  /*70e0*/  SYNCS.PHASECHK.TRANS64.TRYWAIT P0, [R9+URZ], R4 ;  /* 0x00000004090075a7 */ /* 0x001064000800017f */
[----:B-1----:R-:W-:Y:S05]  /*70f0*/  @!P0 NANOSLEEP.SYNCS 0x989680 ;  /* 0x009896800000895d */ /* 0x002fea0003900000 */
[----:B------:R-:W1:Y:S02]  /*7100*/  @!P0 SYNCS.PHASECHK.TRANS64 P0, [R9+URZ], R4 ;  /* 0x00000004090085a7 */ /* 0x000e64000800007f */
[----:B-1----:R-:W-:Y:S05]  /*7110*/  @!P0 BRA `(.L_x_130) ;  /* 0xfffffffc00f08947 */ /* 0x002fea000383ffff */
[----:B------:R-:W-:Y:S05]  /*7120*/  BRA `(.L_x_167) ;  /* 0xfffffff000147947 */ /* 0x000fea000383ffff */
.L_x_131:
[----:B0-----:R0:W1:Y:S02]  /*7130*/  SYNCS.PHASECHK.TRANS64.TRYWAIT P0, [R6+URZ], R5 ;  /* 0x00000005060075a7 */ /* 0x001064000800017f */
[----:B-1----:R-:W-:Y:S05]  /*7140*/  @!P0 NANOSLEEP.SYNCS 0x989680 ;  /* 0x009896800000895d */ /* 0x002fea0003900000 */
[----:B------:R-:W1:Y:S02]  /*7150*/  @!P0 SYNCS.PHASECHK.TRANS64 P0, [R6+URZ], R5 ;  /* 0x00000005060085a7 */ /* 0x000e64000800007f */
[----:B-1----:R-:W-:Y:S05]  /*7160*/  @!P0 BRA `(.L_x_131) ;  /* 0xfffffffc00f08947 */ /* 0x002fea000383ffff */
[----:B------:R-:W-:Y:S05]  /*7170*/  BRA `(.L_x_168) ;  /* 0xfffffff000247947 */ /* 0x000fea000383ffff */
.L_x_132:
[----:B0-----:R0:W1:Y:S02]  /*7180*/  SYNCS.PHASECHK.TRANS64.TRYWAIT P0, [R9+URZ], R4 ;  /* 0x00000004090075a7 */ /* 0x001064000800017f */
[----:B-1----:R-:W-:Y:S05]  /*7190*/  @!P0 NANOSLEEP.SYNCS 0x989680 ;  /* 0x009896800000895d */ /* 0x002fea0003900000 */
[----:B------:R-:W1:Y:S02]  /*71a0*/  @!P0 SYNCS.PHASECHK.TRANS64 P0, [R9+URZ], R4 ;  /* 0x00000004090085a7 */ /* 0x000e64000800007f */
[----:B-1----:R-:W-:Y:S05]  /*71b0*/  @!P0 BRA `(.L_x_132) ;  /* 0xfffffffc00f08947 */ /* 0x002fea000383ffff */
[----:B------:R-:W-:Y:S05]  /*71c0*/  BRA `(.L_x_169) ;  /* 0xfffffff000347947 */ /* 0x000fea000383ffff */
.L_x_133:
[----:B0-----:R0:W1:Y:S02]  /*71d0*/  SYNCS.PHASECHK.TRANS64.TRYWAIT P0, [R6+URZ], R5 ;  /* 0x00000005060075a7 */ /* 0x001064000800017f */
[----:B-1----:R-:W-:Y:S05]  /*71e0*/  @!P0 NANOSLEEP.SYNCS 0x989680 ;  /* 0x009896800000895d */ /* 0x002fea0003900000 */
[----:B------:R-:W1:Y:S02]  /*71f0*/  @!P0 SYNCS.PHASECHK.TRANS64 P0, [R6+URZ], R5 ;  /* 0x00000005060085a7 */ /* 0x000e64000800007f */
[----:B-1----:R-:W-:Y:S05]  /*7200*/  @!P0 BRA `(.L_x_133) ;  /* 0xfffffffc00f08947 */ /* 0x002fea000383ffff */
[----:B------:R-:W-:Y:S05]  /*7210*/  BRA `(.L_x_170) ;  /* 0xfffffff000447947 */ /* 0x000fea000383ffff */
.L_x_134:
[----:B0-----:R0:W1:Y:S02]  /*7220*/  SYNCS.PHASECHK.TRANS64.TRYWAIT P0, [R9+URZ], R4 ;  /* 0x00000004090075a7 */ /* 0x001064000800017f */
[----:B-1----:R-:W-:Y:S05]  /*7230*/  @!P0 NANOSLEEP.SYNCS 0x989680 ;  /* 0x009896800000895d */ /* 0x002fea0003900000 */
[----:B------:R-:W1:Y:S02]  /*7240*/  @!P0 SYNCS.PHASECHK.TRANS64 P0, [R9+URZ], R4 ;  /* 0x00000004090085a7 */ /* 0x000e64000800007f */
[----:B-1----:R-:W-:Y:S05]  /*7250*/  @!P0 BRA `(.L_x_134) ;  /* 0xfffffffc00f08947 */ /* 0x002fea000383ffff */
[----:B------:R-:W-:Y:S05]  /*7260*/  BRA `(.L_x_171) ;  /* 0xfffffff000547947 */ /* 0x000fea000383ffff */
.L_x_135:
[----:B0-----:R0:W1:Y:S02]  /*7270*/  SYNCS.PHASECHK.TRANS64.TRYWAIT P0, [R6+URZ], R5 ;  /* 0x00000005060075a7 */ /* 0x001064000800017f */
[----:B-1----:R-:W-:Y:S05]  /*7280*/  @!P0 NANOSLEEP.SYNCS 0x989680 ;  /* 0x009896800000895d */ /* 0x002fea0003900000 */
[----:B------:R-:W1:Y:S02]  /*7290*/  @!P0 SYNCS.PHASECHK.TRANS64 P0, [R6+URZ], R5 ;  /* 0x00000005060085a7 */ /* 0x000e64000800007f */
[----:B-1----:R-:W-:Y:S05]  /*72a0*/  @!P0 BRA `(.L_x_135) ;  /* 0xfffffffc00f08947 */ /* 0x002fea000383ffff */
[----:B------:R-:W-:Y:S05]  /*72b0*/  BRA `(.L_x_172) ;  /* 0xfffffff000647947 */ /* 0x000fea000383ffff */
.L_x_136:
[----:B0-----:R0:W1:Y:S02]  /*72c0*/  SYNCS.PHASECHK.TRANS64.TRYWAIT P0, [R9+URZ], R4 ;  /* 0x00000004090075a7 */ /* 0x001064000800017f */
[----:B-1----:R-:W-:Y:S05]  /*72d0*/  @!P0 NANOSLEEP.SYNCS 0x989680 ;  /* 0x009896800000895d */ /* 0x002fea0003900000 */
[----:B------:R-:W1:Y:S02]  /*72e0*/  @!P0 SYNCS.PHASECHK.TRANS64 P0, [R9+URZ], R4 ;  /* 0x00000004090085a7 */ /* 0x000e64000800007f */
[----:B-1----:R-:W-:Y:S05]  /*72f0*/  @!P0 BRA `(.L_x_136) ;  /* 0xfffffffc00f08947 */ /* 0x002fea000383ffff */
[----:B------:R-:W-:Y:S05]  /*7300*/  BRA `(.L_x_173) ;  /* 0xfffffff000747947 */ /* 0x000fea000383ffff */
.L_x_137:
[----:B0-----:R0:W1:Y:S02]  /*7310*/  SYNCS.PHASECHK.TRANS64.TRYWAIT P0, [R6+URZ], R5 ;  /* 0x00000005060075a7 */ /* 0x001064000800017f */
[----:B-1----:R-:W-:Y:S05]  /*7320*/  @!P0 NANOSLEEP.SYNCS 0x989680 ;  /* 0x009896800000895d */ /* 0x002fea0003900000 */
[----:B------:R-:W1:Y:S02]  /*7330*/  @!P0 SYNCS.PHASECHK.TRANS64 P0, [R6+URZ], R5 ;  /* 0x00000005060085a7 */ /* 0x000e64000800007f */
[----:B-1----:R-:W-:Y:S05]  /*7340*/  @!P0 BRA `(.L_x_137) ;  /* 0xfffffffc00f08947 */ /* 0x002fea000383ffff */
[----:B------:R-:W-:Y:S05]  /*7350*/  BRA `(.L_x_174) ;  /* 0xfffffff000847947 */ /* 0x000fea000383ffff */
.L_x_138:
[----:B0-----:R0:W1:Y:S02]  /*7360*/  SYNCS.PHASECHK.TRANS64.TRYWAIT P0, [R9+URZ], R4 ;  /* 0x00000004090075a7 */ /* 0x001064000800017f */
[----:B-1----:R-:W-:Y:S05]  /*7370*/  @!P0 NANOSLEEP.SYNCS 0x989680 ;  /* 0x009896800000895d */ /* 0x002fea0003900000 */
[----:B------:R-:W1:Y:S02]  /*7380*/  @!P0 SYNCS.PHASECHK.TRANS64 P0, [R9+URZ], R4 ;  /* 0x00000004090085a7 */ /* 0x000e64000800007f */
[----:B-1----:R-:W-:Y:S05]  /*7390*/  @!P0 BRA `(.L_x_138) ;  /* 0xfffffffc00f08947 */ /* 0x002fea000383ffff */
[----:B------:R-:W-:Y:S05]  /*73a0*/  BRA `(.L_x_175) ;  /* 0xfffffff000947947 */ /* 0x000fea000383ffff */
.L_x_139:
[----:B0-----:R0:W1:Y:S02]  /*73b0*/  SYNCS.PHASECHK.TRANS64.TRYWAIT P0, [R6+URZ], R5 ;  /* 0x00000005060075a7 */ /* 0x001064000800017f */
[----:B-1----:R-:W-:Y:S05]  /*73c0*/  @!P0 NANOSLEEP.SYNCS 0x989680 ;  /* 0x009896800000895d */ /* 0x002fea0003900000 */
[----:B------:R-:W1:Y:S02]  /*73d0*/  @!P0 SYNCS.PHASECHK.TRANS64 P0, [R6+URZ], R5 ;  /* 0x00000005060085a7 */ /* 0x000e64000800007f */
[----:B-1----:R-:W-:Y:S05]  /*73e0*/  @!P0 BRA `(.L_x_139) ;  /* 0xfffffffc00f08947 */ /* 0x002fea000383ffff */
[----:B------:R-:W-:Y:S05]  /*73f0*/  BRA `(.L_x_176) ;  /* 0xfffffff000a47947 */ /* 0x000fea000383ffff */
.L_x_140:
[----:B0-----:R0:W1:Y:S02]  /*7400*/  SYNCS.PHASECHK.TRANS64.TRYWAIT P0, [R9+URZ], R4 ;  /* 0x00000004090075a7 */ /* 0x001064000800017f */
[----:B-1----:R-:W-:Y:S05]  /*7410*/  @!P0 NANOSLEEP.SYNCS 0x989680 ;  /* 0x009896800000895d */ /* 0x002fea0003900000 */
[----:B------:R-:W1:Y:S02]  /*7420*/  @!P0 SYNCS.PHASECHK.TRANS64 P0, [R9+URZ], R4 ;  /* 0x00000004090085a7 */ /* 0x000e64000800007f */
[----:B-1----:R-:W-:Y:S05]  /*7430*/  @!P0 BRA `(.L_x_140) ;  /* 0xfffffffc00f08947 */ /* 0x002fea000383ffff */
[----:B------:R-:W-:Y:S05]  /*7440*/  BRA `(.L_x_177) ;  /* 0xfffffff000b47947 */ /* 0x000fea000383ffff */
.L_x_141:
[----:B0-----:R0:W1:Y:S02]  /*7450*/  SYNCS.PHASECHK.TRANS64.TRYWAIT P0, [R6+URZ], R5 ;  /* 0x00000005060075a7 */ /* 0x001064000800017f */
[----:B-1----:R-:W-:Y:S05]  /*7460*/  @!P0 NANOSLEEP.SYNCS 0x989680 ;  /* 0x009896800000895d */ /* 0x002fea0003900000 */
[----:B------:R-:W1:Y:S02]  /*7470*/  @!P0 SYNCS.PHASECHK.TRANS64 P0, [R6+URZ], R5 ;  /* 0x00000005060085a7 */ /* 0x000e64000800007f */
[----:B-1----:R-:W-:Y:S05]  /*7480*/  @!P0 BRA `(.L_x_141) ;  /* 0xfffffffc00f08947 */ /* 0x002fea000383ffff */
[----:B------:R-:W-:Y:S05]  /*7490*/  BRA `(.L_x_178) ;  /* 0xfffffff000c47947 */ /* 0x000fea000383ffff */
.L_x_142:
[----:B0-----:R0:W1:Y:S02]  /*74a0*/  SYNCS.PHASECHK.TRANS64.TRYWAIT P0, [R9+URZ], R4 ;  /* 0x00000004090075a7 */ /* 0x001064000800017f */
[----:B-1----:R-:W-:Y:S05]  /*74b0*/  @!P0 NANOSLEEP.SYNCS 0x989680 ;  /* 0x009896800000895d */ /* 0x002fea0003900000 */
[----:B------:R-:W1:Y:S02]  /*74c0*/  @!P0 SYNCS.PHASECHK.TRANS64 P0, [R9+URZ], R4 ;  /* 0x00000004090085a7 */ /* 0x000e64000800007f */
[----:B-1----:R-:W-:Y:S05]  /*74d0*/  @!P0 BRA `(.L_x_142) ;  /* 0xfffffffc00f08947 */ /* 0x002fea000383ffff */
[----:B------:R-:W-:Y:S05]  /*74e0*/  BRA `(.L_x_179) ;  /* 0xfffffff000d47947 */ /* 0x000fea000383ffff */
.L_x_143:
[----:B0-----:R0:W1:Y:S02]  /*74f0*/  SYNCS.PHASECHK.TRANS64.TRYWAIT P0, [R6+URZ], R5 ;  /* 0x00000005060075a7 */ /* 0x001064000800017f */
[----:B-1----:R-:W-:Y:S05]  /*7500*/  @!P0 NANOSLEEP.SYNCS 0x989680 ;  /* 0x009896800000895d */ /* 0x002fea0003900000 */
[----:B------:R-:W1:Y:S02]  /*7510*/  @!P0 SYNCS.PHASECHK.TRANS64 P0, [R6+URZ], R5 ;  /* 0x00000005060085a7 */ /* 0x000e64000800007f */
[----:B-1----:R-:W-:Y:S05]  /*7520*/  @!P0 BRA `(.L_x_143) ;  /* 0xfffffffc00f08947 */ /* 0x002fea000383ffff */
[----:B------:R-:W-:Y:S05]  /*7530*/  BRA `(.L_x_180) ;  /* 0xfffffff000e47947 */ /* 0x000fea000383ffff */
.L_x_144:
[----:B0-----:R0:W1:Y:S02]  /*7540*/  SYNCS.PHASECHK.TRANS64.TRYWAIT P0, [R9+URZ], R4 ;  /* 0x00000004090075a7 */ /* 0x001064000800017f */
[----:B-1----:R-:W-:Y:S05]  /*7550*/  @!P0 NANOSLEEP.SYNCS 0x989680 ;  /* 0x009896800000895d */ /* 0x002fea0003900000 */
[----:B------:R-:W1:Y:S02]  /*7560*/  @!P0 SYNCS.PHASECHK.TRANS64 P0, [R9+URZ], R4 ;  /* 0x00000004090085a7 */ /* 0x000e64000800007f */
[----:B-1----:R-:W-:Y:S05]  /*7570*/  @!P0 BRA `(.L_x_144) ;  /* 0xfffffffc00f08947 */ /* 0x002fea000383ffff */
[----:B------:R-:W-:Y:S05]  /*7580*/  BRA `(.L_x_181) ;  /* 0xfffffff000f47947 */ /* 0x000fea000383ffff */
.L_x_145:
[----:B0-----:R0:W1:Y:S02]  /*7590*/  SYNCS.PHASECHK.TRANS64.TRYWAIT P0, [R6+URZ], R5 ;  /* 0x00000005060075a7 */ /* 0x001064000800017f */
[----:B-1----:R-:W-:Y:S05]  /*75a0*/  @!P0 NANOSLEEP.SYNCS 0x989680 ;  /* 0x009896800000895d */ /* 0x002fea0003900000 */
[----:B------:R-:W1:Y:S02]  /*75b0*/  @!P0 SYNCS.PHASECHK.TRANS64 P0, [R6+URZ], R5 ;  /* 0x00000005060085a7 */ /* 0x000e64000800007f */
[----:B-1----:R-:W-:Y:S05]  /*75c0*/  @!P0 BRA `(.L_x_145) ;  /* 0xfffffffc00f08947 */ /* 0x002fea000383ffff */
[----:B------:R-:W-:Y:S05]  /*75d0*/  BRA `(.L_x_182) ;  /* 0xfffffff400047947 */ /* 0x000fea000383ffff */
.L_x_146:
[----:B0-----:R0:W1:Y:S02]  /*75e0*/  SYNCS.PHASECHK.TRANS64.TRYWAIT P0, [R9+URZ], R4 ;  /* 0x00000004090075a7 */ /* 0x001064000800017f */
[----:B-1----:R-:W-:Y:S05]  /*75f0*/  @!P0 NANOSLEEP.SYNCS 0x989680 ;  /* 0x009896800000895d */ /* 0x002fea0003900000 */
[----:B------:R-:W1:Y:S02]  /*7600*/  @!P0 SYNCS.PHASECHK.TRANS64 P0, [R9+URZ], R4 ;  /* 0x00000004090085a7 */ /* 0x000e64000800007f */
[----:B-1----:R-:W-:Y:S05]  /*7610*/  @!P0 BRA `(.L_x_146) ;  /* 0xfffffffc00f08947 */ /* 0x002fea000383ffff */
[----:B------:R-:W-:Y:S05]  /*7620*/  BRA `(.L_x_183) ;  /* 0xfffffff400147947 */ /* 0x000fea000383ffff */
.L_x_147:
[----:B-1----:R1:W2:Y:S02]  /*7630*/  SYNCS.PHASECHK.TRANS64.TRYWAIT P0, [R6+URZ], R5 ;  /* 0x00000005060075a7 */ /* 0x0022a4000800017f */
[----:B--2---:R-:W-:Y:S05]  /*7640*/  @!P0 NANOSLEEP.SYNCS 0x989680 ;  /* 0x009896800000895d */ /* 0x004fea0003900000 */
[----:B------:R-:W2:Y:S02]  /*7650*/  @!P0 SYNCS.PHASECHK.TRANS64 P0, [R6+URZ], R5 ;  /* 0x00000005060085a7 */ /* 0x000ea4000800007f */
[----:B--2---:R-:W-:Y:S05]  /*7660*/  @!P0 BRA `(.L_x_147) ;  /* 0xfffffffc00f08947 */ /* 0x004fea000383ffff */
[----:B------:R-:W-:Y:S05]  /*7670*/  BRA `(.L_x_184) ;  /* 0xfffffff4001c7947 */ /* 0x000fea000383ffff */
.L_x_185:
[----:B------:R-:W-:-:S00]  /*7680*/  BRA `(.L_x_185) ;  /* 0xfffffffc00fc7947 */ /* 0x000fc0000383ffff */
[----:B------:R-:W-:-:S00]  /*7690*/  NOP ;  /* 0x0000000000007918 */ /* 0x000fc00000000000 */
        /* <DEDUP_REMOVED lines=14> */
.L_x_186:


//--------------------- .nv.global.init           --------------------------
	.section	.nv.global.init,"aw",@progbits
.nv.global.init:
	.type		$str$22,@object
	.size		$str$22,($str$23 - $str$22)
$str$22:
        /*0000*/ 	.byte	0x6b, 0x5f, 0x74, 0x69, 0x6c, 0x65, 0x5f, 0x63, 0x6f, 0x75, 0x6e, 0x74, 0x20, 0x3e, 0x3d, 0x20
        /*0010*/ 	.byte	0x31, 0x00
	.type		$str$23,@object
	.size		$str$23,(__unnamed_1 - $str$23)
$str$23:
        /*0012*/ 	.byte	0x2f, 0x74, 0x6d, 0x70, 0x2f, 0x63, 0x75, 0x74, 0x6c, 0x61, 0x73, 0x73, 0x5f, 0x73, 0x77, 0x65
        /*0022*/ 	.byte	0x65, 0x70, 0x5f, 0x73, 0x72, 0x63, 0x2f, 0x69, 0x6e, 0x63, 0x6c, 0x75, 0x64, 0x65, 0x2f, 0x63
        /*0032*/ 	.byte	0x75, 0x74, 0x6c, 0x61, 0x73, 0x73, 0x2f, 0x67, 0x65, 0x6d, 0x6d, 0x2f, 0x63, 0x6f, 0x6c, 0x6c
        /*0042*/ 	.byte	0x65, 0x63, 0x74, 0x69, 0x76, 0x65, 0x2f, 0x73, 0x6d, 0x39, 0x30, 0x5f, 0x6d, 0x6d, 0x61, 0x5f
        /*0052*/ 	.byte	0x74, 0x6d, 0x61, 0x5f, 0x67, 0x6d, 0x6d, 0x61, 0x5f, 0x73, 0x73, 0x5f, 0x77, 0x61, 0x72, 0x70
        /*0062*/ 	.byte	0x73, 0x70, 0x65, 0x63, 0x69, 0x61, 0x6c, 0x69, 0x7a, 0x65, 0x64, 0x2e, 0x68, 0x70, 0x70, 0x00
	.type		__unnamed_1,@object
	.size		__unnamed_1,(.L_0 - __unnamed_1)
__unnamed_1:
        /*0072*/ 	.byte	0x76, 0x6f, 0x69, 0x64, 0x20, 0x63, 0x75, 0x74, 0x6c, 0x61, 0x73, 0x73, 0x3a, 0x3a, 0x67, 0x65
        /* <DEDUP_REMOVED lines=179> */
        /*0bb2*/ 	.byte	0x75, 0x74, 0x65, 0x3a, 0x3a, 0x69, 0x64, 0x65, 0x6e, 0x74, 0x69, 0x74, 0x79, 0x5d, 0x00
.L_0:


//--------------------- .nv.shared._ZN7cutlass13device_kernelINS_4gemm6kernel13GemmUniversalIN4cute5tupleIJiiiiEEENS1_10collective13CollectiveMmaINS1_34MainloopSm90TmaGmmaWarpSpecializedILi28ENS5_IJNS4_1CILi2EEENSA_ILi1EEESC_EEENS1_32KernelTmaWarpSpecializedPingpongEEENS5_IJNSA_ILi64EEESG_NSA_ILi32EEEEEENS_6half_tENS5_IJlSC_lEEESJ_SK_NS4_8TiledMMAINS4_8MMA_AtomIJNS4_4SM904GMMA25MMA_64x64x16_F32F16F16_SSILNSO_5MajorE0ELSQ_0ELNSO_7ScaleInE1ELSR_1EEEEEENS4_6LayoutINS5_IJSC_SC_SC_EEENS5_IJNSA_ILi0EEESW_SW_EEEEENS5_IJNS4_10UnderscoreESZ_SZ_EEEEENS4_13SM90_TMA_LOADENS4_14ComposedLayoutINS4_7SwizzleILi2ELi4ELi3EEENS4_18smem_ptr_flag_bitsILi16EEENSU_INS5_IJNSA_ILi8EEESH_EEENS5_IJSH_SC_EEEEEEEvNS4_8identityENS4_23SM90_TMA_LOAD_MULTICASTES1C_vS1D_EENS_8epilogue10collective6detail29Sm90TmaWarpSpecializedAdapterINS1H_15DefaultEpilogueISJ_SK_SK_NS1G_6thread17LinearCombinationISJ_Li1EffLNS1L_9ScaleType4KindE0ELNS_15FloatRoundStyleE2ESJ_EENS1_15EpilogueDefaultEEEEEvvEEEEvNT_6ParamsE --------------------------
	.section	.nv.shared._ZN7cutlass13device_kernelINS_4gemm6kernel13GemmUniversalIN4cute5tupleIJiiiiEEENS1_10collective13CollectiveMmaINS1_34MainloopSm90TmaGmmaWarpSpecializedILi28ENS5_IJNS4_1CILi2EEENSA_ILi1EEESC_EEENS1_32KernelTmaWarpSpecializedPingpongEEENS5_IJNSA_ILi64EEESG_NSA_ILi32EEEEEENS_6half_tENS5_IJlSC_lEEESJ_SK_NS4_8TiledMMAINS4_8MMA_AtomIJNS4_4SM904GMMA25MMA_64x64x16_F32F16F16_SSILNSO_5MajorE0ELSQ_0ELNSO_7ScaleInE1ELSR_1EEEEEENS4_6LayoutINS5_IJSC_SC_SC_EEENS5_IJNSA_ILi0EEESW_SW_EEEEENS5_IJNS4_10UnderscoreESZ_SZ_EEEEENS4_13SM90_TMA_LOADENS4_14ComposedLayoutINS4_7SwizzleILi2ELi4ELi3EEENS4_18smem_ptr_flag_bitsILi16EEENSU_INS5_IJNSA_ILi8EEESH_EEENS5_IJSH_SC_EEEEEEEvNS4_8identityENS4_23SM90_TMA_LOAD_MULTICASTES1C_vS1D_EENS_8epilogue10collective6detail29Sm90TmaWarpSpecializedAdapterINS1H_15DefaultEpilogueISJ_SK_SK_NS1G_6thread17LinearCombinationISJ_Li1EffLNS1L_9ScaleType4KindE0ELNS_15FloatRoundStyleE2ESJ_EENS1_15EpilogueDefaultEEEEEvvEEEEvNT_6ParamsE,"aw",@nobits
	.sectionflags	@""
	.align	16
	.zero		1024


//--------------------- .nv.shared.reserved.0     --------------------------
	.section	.nv.shared.reserved.0,"aw",@nobits
	.weak		__nv_reservedSMEM_offset_0_alias
	.size		__nv_reservedSMEM_offset_0_alias, 0, 0
	.other		__nv_reservedSMEM_offset_0_alias,@"STO_CUDA_RESERVED_SHARED STV_DEFAULT"
__nv_reservedSMEM_offset_0_alias:
	.zero		0


//--------------------- .nv.global                --------------------------
	.section	.nv.global,"aw",@nobits
.nv.global:
	.type		_ZN39_INTERNAL_83ad6aeb_4_k_cu_0a90a737_98784cute1_E,@object
	.size		_ZN39_INTERNAL_83ad6aeb_4_k_cu_0a90a737_98784cute1_E,(_ZN39_INTERNAL_83ad6aeb_4_k_cu_0a90a737_98784cuda3std3__45__cpo6cbeginE - _ZN39_INTERNAL_83ad6aeb_4_k_cu_0a90a737_98784cute1_E)
_ZN39_INTERNAL_83ad6aeb_4_k_cu_0a90a737_98784cute1_E:
	.zero		1
	.type		_ZN39_INTERNAL_83ad6aeb_4_k_cu_0a90a737_98784cuda3std3__45__cpo6cbeginE,@object
	.size		_ZN39_INTERNAL_83ad6aeb_4_k_cu_0a90a737_98784cuda3std3__45__cpo6cbeginE,(_ZN39_INTERNAL_83ad6aeb_4_k_cu_0a90a737_98784cuda3std3__48in_placeE - _ZN39_INTERNAL_83ad6aeb_4_k_cu_0a90a737_98784cuda3std3__45__cpo6cbeginE)
_ZN39_INTERNAL_83ad6aeb_4_k_cu_0a90a737_98784cuda3std3__45__cpo6cbeginE:
	.zero		1
	.type		_ZN39_INTERNAL_83ad6aeb_4_k_cu_0a90a737_98784cuda3std3__48in_placeE,@object
	.size		_ZN39_INTERNAL_83ad6aeb_4_k_cu_0a90a737_98784cuda3std3__48in_placeE,(_ZN39_INTERNAL_83ad6aeb_4_k_cu_0a90a737_98784cuda3std6ranges3__45__cpo9iter_moveE - _ZN39_INTERNAL_83ad6aeb_4_k_cu_0a90a737_98784cuda3std3__48in_placeE)
_ZN39_INTERNAL_83ad6aeb_4_k_cu_0a90a737_98784cuda3std3__48in_placeE:
	.zero		1
	.type		_ZN39_INTERNAL_83ad6aeb_4_k_cu_0a90a737_98784cuda3std6ranges3__45__cpo9iter_moveE,@object
	.size		_ZN39_INTERNAL_83ad6aeb_4_k_cu_0a90a737_98784cuda3std6ranges3__45__cpo9iter_moveE,(_ZN39_INTERNAL_83ad6aeb_4_k_cu_0a90a737_98784cuda3std3__45__cpo5beginE - _ZN39_INTERNAL_83ad6aeb_4_k_cu_0a90a737_98784cuda3std6ranges3__45__cpo9iter_moveE)
_ZN39_INTERNAL_83ad6aeb_4_k_cu_0a90a737_98784cuda3std6ranges3__45__cpo9iter_moveE:
	.zero		1
	.type		_ZN39_INTERNAL_83ad6aeb_4_k_cu_0a90a737_98784cuda3std3__45__cpo5beginE,@object
	.size		_ZN39_INTERNAL_83ad6aeb_4_k_cu_0a90a737_98784cuda3std3__45__cpo5beginE,(_ZN39_INTERNAL_83ad6aeb_4_k_cu_0a90a737_98784cuda3std3__441_GLOBAL__N__83ad6aeb_4_k_cu_0a90a737_98786ignoreE - _ZN39_INTERNAL_83ad6aeb_4_k_cu_0a90a737_98784cuda3std3__45__cpo5beginE)
_ZN39_INTERNAL_83ad6aeb_4_k_cu_0a90a737_98784cuda3std3__45__cpo5beginE:
	.zero		1
	.type		_ZN39_INTERNAL_83ad6aeb_4_k_cu_0a90a737_98784cuda3std3__441_GLOBAL__N__83ad6aeb_4_k_cu_0a90a737_98786ignoreE,@object
	.size		_ZN39_INTERNAL_83ad6aeb_4_k_cu_0a90a737_98784cuda3std3__441_GLOBAL__N__83ad6aeb_4_k_cu_0a90a737_98786ignoreE,(_ZN39_INTERNAL_83ad6aeb_4_k_cu_0a90a737_98784cute7productE - _ZN39_INTERNAL_83ad6aeb_4_k_cu_0a90a737_98784cuda3std3__441_GLOBAL__N__83ad6aeb_4_k_cu_0a90a737_98786ignoreE)
_ZN39_INTERNAL_83ad6aeb_4_k_cu_0a90a737_98784cuda3std3__441_GLOBAL__N__83ad6aeb_4_k_cu_0a90a737_98786ignoreE:
	.zero		1
	.type		_ZN39_INTERNAL_83ad6aeb_4_k_cu_0a90a737_98784cute7productE,@object
	.size		_ZN39_INTERNAL_83ad6aeb_4_k_cu_0a90a737_98784cute7productE,(_ZN39_INTERNAL_83ad6aeb_4_k_cu_0a90a737_98784cuda3std3__45__cpo3endE - _ZN39_INTERNAL_83ad6aeb_4_k_cu_0a90a737_98784cute7productE)
_ZN39_INTERNAL_83ad6aeb_4_k_cu_0a90a737_98784cute7productE:
	.zero		1
	.type		_ZN39_INTERNAL_83ad6aeb_4_k_cu_0a90a737_98784cuda3std3__45__cpo3endE,@object
	.size		_ZN39_INTERNAL_83ad6aeb_4_k_cu_0a90a737_98784cuda3std3__45__cpo3endE,(_ZN39_INTERNAL_83ad6aeb_4_k_cu_0a90a737_98784cuda3std3__419piecewise_constructE - _ZN39_INTERNAL_83ad6aeb_4_k_cu_0a90a737_98784cuda3std3__45__cpo3endE)
_ZN39_INTERNAL_83ad6aeb_4_k_cu_0a90a737_98784cuda3std3__45__cpo3endE:
	.zero		1
	.type		_ZN39_INTERNAL_83ad6aeb_4_k_cu_0a90a737_98784cuda3std3__419piecewise_constructE,@object
	.size		_ZN39_INTERNAL_83ad6aeb_4_k_cu_0a90a737_98784cuda3std3__419piecewise_constructE,(_ZN39_INTERNAL_83ad6aeb_4_k_cu_0a90a737_98784cuda3std3__45__cpo4cendE - _ZN39_INTERNAL_83ad6aeb_4_k_cu_0a90a737_98784cuda3std3__419piecewise_constructE)
_ZN39_INTERNAL_83ad6aeb_4_k_cu_0a90a737_98784cuda3std3__419piecewise_constructE:
	.zero		1
	.type		_ZN39_INTERNAL_83ad6aeb_4_k_cu_0a90a737_98784cuda3std3__45__cpo4cendE,@object
	.size		_ZN39_INTERNAL_83ad6aeb_4_k_cu_0a90a737_98784cuda3std3__45__cpo4cendE,(_ZN39_INTERNAL_83ad6aeb_4_k_cu_0a90a737_98784cuda3std6ranges3__45__cpo4swapE - _ZN39_INTERNAL_83ad6aeb_4_k_cu_0a90a737_98784cuda3std3__45__cpo4cendE)
_ZN39_INTERNAL_83ad6aeb_4_k_cu_0a90a737_98784cuda3std3__45__cpo4cendE:
	.zero		1
	.type		_ZN39_INTERNAL_83ad6aeb_4_k_cu_0a90a737_98784cuda3std6ranges3__45__cpo4swapE,@object
	.size		_ZN39_INTERNAL_83ad6aeb_4_k_cu_0a90a737_98784cuda3std6ranges3__45__cpo4swapE,(.L_8 - _ZN39_INTERNAL_83ad6aeb_4_k_cu_0a90a737_98784cuda3std6ranges3__45__cpo4swapE)
_ZN39_INTERNAL_83ad6aeb_4_k_cu_0a90a737_98784cuda3std6ranges3__45__cpo4swapE:
	.zero		1
.L_8:


//--------------------- .nv.constant0._ZN7cutlass13device_kernelINS_4gemm6kernel13GemmUniversalIN4cute5tupleIJiiiiEEENS1_10collective13CollectiveMmaINS1_34MainloopSm90TmaGmmaWarpSpecializedILi28ENS5_IJNS4_1CILi2EEENSA_ILi1EEESC_EEENS1_32KernelTmaWarpSpecializedPingpongEEENS5_IJNSA_ILi64EEESG_NSA_ILi32EEEEEENS_6half_tENS5_IJlSC_lEEESJ_SK_NS4_8TiledMMAINS4_8MMA_AtomIJNS4_4SM904GMMA25MMA_64x64x16_F32F16F16_SSILNSO_5MajorE0ELSQ_0ELNSO_7ScaleInE1ELSR_1EEEEEENS4_6LayoutINS5_IJSC_SC_SC_EEENS5_IJNSA_ILi0EEESW_SW_EEEEENS5_IJNS4_10UnderscoreESZ_SZ_EEEEENS4_13SM90_TMA_LOADENS4_14ComposedLayoutINS4_7SwizzleILi2ELi4ELi3EEENS4_18smem_ptr_flag_bitsILi16EEENSU_INS5_IJNSA_ILi8EEESH_EEENS5_IJSH_SC_EEEEEEEvNS4_8identityENS4_23SM90_TMA_LOAD_MULTICASTES1C_vS1D_EENS_8epilogue10collective6detail29Sm90TmaWarpSpecializedAdapterINS1H_15DefaultEpilogueISJ_SK_SK_NS1G_6thread17LinearCombinationISJ_Li1EffLNS1L_9ScaleType4KindE0ELNS_15FloatRoundStyleE2ESJ_EENS1_15EpilogueDefaultEEEEEvvEEEEvNT_6ParamsE --------------------------
	.section	.nv.constant0._ZN7cutlass13device_kernelINS_4gemm6kernel13GemmUniversalIN4cute5tupleIJiiiiEEENS1_10collective13CollectiveMmaINS1_34MainloopSm90TmaGmmaWarpSpecializedILi28ENS5_IJNS4_1CILi2EEENSA_ILi1EEESC_EEENS1_32KernelTmaWarpSpecializedPingpongEEENS5_IJNSA_ILi64EEESG_NSA_ILi32EEEEEENS_6half_tENS5_IJlSC_lEEESJ_SK_NS4_8TiledMMAINS4_8MMA_AtomIJNS4_4SM904GMMA25MMA_64x64x16_F32F16F16_SSILNSO_5MajorE0ELSQ_0ELNSO_7ScaleInE1ELSR_1EEEEEENS4_6LayoutINS5_IJSC_SC_SC_EEENS5_IJNSA_ILi0EEESW_SW_EEEEENS5_IJNS4_10UnderscoreESZ_SZ_EEEEENS4_13SM90_TMA_LOADENS4_14ComposedLayoutINS4_7SwizzleILi2ELi4ELi3EEENS4_18smem_ptr_flag_bitsILi16EEENSU_INS5_IJNSA_ILi8EEESH_EEENS5_IJSH_SC_EEEEEEEvNS4_8identityENS4_23SM90_TMA_LOAD_MULTICASTES1C_vS1D_EENS_8epilogue10collective6detail29Sm90TmaWarpSpecializedAdapterINS1H_15DefaultEpilogueISJ_SK_SK_NS1G_6thread17LinearCombinationISJ_Li1EffLNS1L_9ScaleType4KindE0ELNS_15FloatRoundStyleE2ESJ_EENS1_15EpilogueDefaultEEEEEvvEEEEvNT_6ParamsE,"a",@progbits
	.sectionflags	@""
	.align	4
.nv.constant0._ZN7cutlass13device_kernelINS_4gemm6kernel13GemmUniversalIN4cute5tupleIJiiiiEEENS1_10collective13CollectiveMmaINS1_34MainloopSm90TmaGmmaWarpSpecializedILi28ENS5_IJNS4_1CILi2EEENSA_ILi1EEESC_EEENS1_32KernelTmaWarpSpecializedPingpongEEENS5_IJNSA_ILi64EEESG_NSA_ILi32EEEEEENS_6half_tENS5_IJlSC_lEEESJ_SK_NS4_8TiledMMAINS4_8MMA_AtomIJNS4_4SM904GMMA25MMA_64x64x16_F32F16F16_SSILNSO_5MajorE0ELSQ_0ELNSO_7ScaleInE1ELSR_1EEEEEENS4_6LayoutINS5_IJSC_SC_SC_EEENS5_IJNSA_ILi0EEESW_SW_EEEEENS5_IJNS4_10UnderscoreESZ_SZ_EEEEENS4_13SM90_TMA_LOADENS4_14ComposedLayoutINS4_7SwizzleILi2ELi4ELi3EEENS4_18smem_ptr_flag_bitsILi16EEENSU_INS5_IJNSA_ILi8EEESH_EEENS5_IJSH_SC_EEEEEEEvNS4_8identityENS4_23SM90_TMA_LOAD_MULTICASTES1C_vS1D_EENS_8epilogue10collective6detail29Sm90TmaWarpSpecializedAdapterINS1H_15DefaultEpilogueISJ_SK_SK_NS1G_6thread17LinearCombinationISJ_Li1EffLNS1L_9ScaleType4KindE0ELNS_15FloatRoundStyleE2ESJ_EENS1_15EpilogueDefaultEEEEEvvEEEEvNT_6ParamsE:
	.zero		1664


//--------------------- SYMBOLS --------------------------

	.type		.nv.reservedSmem.offset0,@object
	.size		.nv.reservedSmem.offset0,0x4
	.type		__assertfail,@function
